//
// Generated by NVIDIA NVVM Compiler
//
// Compiler Build ID: CL-36424714
// Cuda compilation tools, release 13.0, V13.0.88
// Based on NVVM 20.0.0
//

.version 9.0
.target sm_100
.address_size 64

	// .globl	_Z18unrollKernel_floatPKfPfiiiiii

.visible .entry _Z18unrollKernel_floatPKfPfiiiiii(
	.param .u64 .ptr .align 1 _Z18unrollKernel_floatPKfPfiiiiii_param_0,
	.param .u64 .ptr .align 1 _Z18unrollKernel_floatPKfPfiiiiii_param_1,
	.param .u32 _Z18unrollKernel_floatPKfPfiiiiii_param_2,
	.param .u32 _Z18unrollKernel_floatPKfPfiiiiii_param_3,
	.param .u32 _Z18unrollKernel_floatPKfPfiiiiii_param_4,
	.param .u32 _Z18unrollKernel_floatPKfPfiiiiii_param_5,
	.param .u32 _Z18unrollKernel_floatPKfPfiiiiii_param_6,
	.param .u32 _Z18unrollKernel_floatPKfPfiiiiii_param_7
)
{
	.reg .pred 	%p<15>;
	.reg .b32 	%r<64>;
	.reg .b32 	%f<32>;
	.reg .b64 	%rd<23>;

	ld.param.u64 	%rd7, [_Z18unrollKernel_floatPKfPfiiiiii_param_0];
	ld.param.u64 	%rd8, [_Z18unrollKernel_floatPKfPfiiiiii_param_1];
	ld.param.u32 	%r28, [_Z18unrollKernel_floatPKfPfiiiiii_param_2];
	ld.param.u32 	%r31, [_Z18unrollKernel_floatPKfPfiiiiii_param_5];
	ld.param.u32 	%r33, [_Z18unrollKernel_floatPKfPfiiiiii_param_6];
	ld.param.u32 	%r32, [_Z18unrollKernel_floatPKfPfiiiiii_param_7];
	cvta.to.global.u64 	%rd1, %rd8;
	cvta.to.global.u64 	%rd2, %rd7;
	mov.u32 	%r34, %ctaid.x;
	mov.u32 	%r35, %ntid.x;
	mov.u32 	%r36, %tid.x;
	mad.lo.s32 	%r1, %r34, %r35, %r36;
	mul.lo.s32 	%r37, %r32, %r33;
	setp.ge.s32 	%p1, %r1, %r37;
	@%p1 bra 	$L__BB0_20;
	setp.lt.s32 	%p2, %r28, 1;
	@%p2 bra 	$L__BB0_20;
	setp.lt.s32 	%p3, %r31, 1;
	@%p3 bra 	$L__BB0_20;
	and.b32  	%r2, %r31, 15;
	and.b32  	%r3, %r31, 7;
	and.b32  	%r4, %r31, 2147483632;
	and.b32  	%r5, %r31, 3;
	add.s64 	%rd3, %rd1, 32;
	add.s64 	%rd4, %rd2, 32;
	div.s32 	%r7, %r1, %r32;
	mul.lo.s32 	%r39, %r7, %r32;
	sub.s32 	%r6, %r1, %r39;
	mul.lo.s32 	%r8, %r28, %r1;
	mov.b32 	%r56, 0;
$L__BB0_4:
	ld.param.u32 	%r54, [_Z18unrollKernel_floatPKfPfiiiiii_param_3];
	mad.lo.s32 	%r10, %r56, %r54, %r7;
	mov.b32 	%r57, 0;
	add.s32 	%r42, %r56, %r8;
$L__BB0_5:
	ld.param.u32 	%r55, [_Z18unrollKernel_floatPKfPfiiiiii_param_4];
	setp.lt.u32 	%p4, %r31, 16;
	mad.lo.s32 	%r43, %r42, %r31, %r57;
	mul.lo.s32 	%r12, %r43, %r31;
	add.s32 	%r44, %r10, %r57;
	mad.lo.s32 	%r13, %r44, %r55, %r6;
	mov.b32 	%r62, 0;
	@%p4 bra 	$L__BB0_8;
	and.b32  	%r45, %r31, 2147483632;
	neg.s32 	%r60, %r45;
	mov.u32 	%r58, %r13;
	mov.u32 	%r59, %r12;
$L__BB0_7:
	.pragma "nounroll";
	mul.wide.s32 	%rd9, %r59, 4;
	add.s64 	%rd10, %rd3, %rd9;
	mul.wide.s32 	%rd11, %r58, 4;
	add.s64 	%rd12, %rd4, %rd11;
	ld.global.f32 	%f1, [%rd12+-32];
	st.global.f32 	[%rd10+-32], %f1;
	ld.global.f32 	%f2, [%rd12+-28];
	st.global.f32 	[%rd10+-28], %f2;
	ld.global.f32 	%f3, [%rd12+-24];
	st.global.f32 	[%rd10+-24], %f3;
	ld.global.f32 	%f4, [%rd12+-20];
	st.global.f32 	[%rd10+-20], %f4;
	ld.global.f32 	%f5, [%rd12+-16];
	st.global.f32 	[%rd10+-16], %f5;
	ld.global.f32 	%f6, [%rd12+-12];
	st.global.f32 	[%rd10+-12], %f6;
	ld.global.f32 	%f7, [%rd12+-8];
	st.global.f32 	[%rd10+-8], %f7;
	ld.global.f32 	%f8, [%rd12+-4];
	st.global.f32 	[%rd10+-4], %f8;
	ld.global.f32 	%f9, [%rd12];
	st.global.f32 	[%rd10], %f9;
	ld.global.f32 	%f10, [%rd12+4];
	st.global.f32 	[%rd10+4], %f10;
	ld.global.f32 	%f11, [%rd12+8];
	st.global.f32 	[%rd10+8], %f11;
	ld.global.f32 	%f12, [%rd12+12];
	st.global.f32 	[%rd10+12], %f12;
	ld.global.f32 	%f13, [%rd12+16];
	st.global.f32 	[%rd10+16], %f13;
	ld.global.f32 	%f14, [%rd12+20];
	st.global.f32 	[%rd10+20], %f14;
	ld.global.f32 	%f15, [%rd12+24];
	st.global.f32 	[%rd10+24], %f15;
	ld.global.f32 	%f16, [%rd12+28];
	st.global.f32 	[%rd10+28], %f16;
	add.s32 	%r60, %r60, 16;
	add.s32 	%r59, %r59, 16;
	add.s32 	%r58, %r58, 16;
	setp.ne.s32 	%p5, %r60, 0;
	mov.u32 	%r62, %r4;
	@%p5 bra 	$L__BB0_7;
$L__BB0_8:
	setp.eq.s32 	%p6, %r2, 0;
	@%p6 bra 	$L__BB0_18;
	add.s32 	%r46, %r2, -1;
	setp.lt.u32 	%p7, %r46, 7;
	@%p7 bra 	$L__BB0_11;
	add.s32 	%r47, %r62, %r12;
	add.s32 	%r48, %r13, %r62;
	mul.wide.s32 	%rd13, %r48, 4;
	add.s64 	%rd14, %rd2, %rd13;
	ld.global.f32 	%f17, [%rd14];
	mul.wide.s32 	%rd15, %r47, 4;
	add.s64 	%rd16, %rd1, %rd15;
	st.global.f32 	[%rd16], %f17;
	ld.global.f32 	%f18, [%rd14+4];
	st.global.f32 	[%rd16+4], %f18;
	ld.global.f32 	%f19, [%rd14+8];
	st.global.f32 	[%rd16+8], %f19;
	ld.global.f32 	%f20, [%rd14+12];
	st.global.f32 	[%rd16+12], %f20;
	ld.global.f32 	%f21, [%rd14+16];
	st.global.f32 	[%rd16+16], %f21;
	ld.global.f32 	%f22, [%rd14+20];
	st.global.f32 	[%rd16+20], %f22;
	ld.global.f32 	%f23, [%rd14+24];
	st.global.f32 	[%rd16+24], %f23;
	ld.global.f32 	%f24, [%rd14+28];
	st.global.f32 	[%rd16+28], %f24;
	add.s32 	%r62, %r62, 8;
$L__BB0_11:
	setp.eq.s32 	%p8, %r3, 0;
	@%p8 bra 	$L__BB0_18;
	add.s32 	%r49, %r3, -1;
	setp.lt.u32 	%p9, %r49, 3;
	@%p9 bra 	$L__BB0_14;
	add.s32 	%r50, %r62, %r12;
	add.s32 	%r51, %r13, %r62;
	mul.wide.s32 	%rd17, %r51, 4;
	add.s64 	%rd18, %rd2, %rd17;
	ld.global.f32 	%f25, [%rd18];
	mul.wide.s32 	%rd19, %r50, 4;
	add.s64 	%rd20, %rd1, %rd19;
	st.global.f32 	[%rd20], %f25;
	ld.global.f32 	%f26, [%rd18+4];
	st.global.f32 	[%rd20+4], %f26;
	ld.global.f32 	%f27, [%rd18+8];
	st.global.f32 	[%rd20+8], %f27;
	ld.global.f32 	%f28, [%rd18+12];
	st.global.f32 	[%rd20+12], %f28;
	add.s32 	%r62, %r62, 4;
$L__BB0_14:
	setp.eq.s32 	%p10, %r5, 0;
	@%p10 bra 	$L__BB0_18;
	setp.eq.s32 	%p11, %r5, 1;
	add.s32 	%r52, %r62, %r12;
	add.s32 	%r53, %r13, %r62;
	mul.wide.s32 	%rd21, %r53, 4;
	add.s64 	%rd5, %rd2, %rd21;
	ld.global.f32 	%f29, [%rd5];
	mul.wide.s32 	%rd22, %r52, 4;
	add.s64 	%rd6, %rd1, %rd22;
	st.global.f32 	[%rd6], %f29;
	@%p11 bra 	$L__BB0_18;
	setp.eq.s32 	%p12, %r5, 2;
	ld.global.f32 	%f30, [%rd5+4];
	st.global.f32 	[%rd6+4], %f30;
	@%p12 bra 	$L__BB0_18;
	ld.global.f32 	%f31, [%rd5+8];
	st.global.f32 	[%rd6+8], %f31;
$L__BB0_18:
	add.s32 	%r57, %r57, 1;
	setp.ne.s32 	%p13, %r57, %r31;
	@%p13 bra 	$L__BB0_5;
	add.s32 	%r56, %r56, 1;
	setp.ne.s32 	%p14, %r56, %r28;
	@%p14 bra 	$L__BB0_4;
$L__BB0_20:
	ret;

}
	// .globl	_Z23convolutionKernel_floatPKfS0_S0_Pfiii
.visible .entry _Z23convolutionKernel_floatPKfS0_S0_Pfiii(
	.param .u64 .ptr .align 1 _Z23convolutionKernel_floatPKfS0_S0_Pfiii_param_0,
	.param .u64 .ptr .align 1 _Z23convolutionKernel_floatPKfS0_S0_Pfiii_param_1,
	.param .u64 .ptr .align 1 _Z23convolutionKernel_floatPKfS0_S0_Pfiii_param_2,
	.param .u64 .ptr .align 1 _Z23convolutionKernel_floatPKfS0_S0_Pfiii_param_3,
	.param .u32 _Z23convolutionKernel_floatPKfS0_S0_Pfiii_param_4,
	.param .u32 _Z23convolutionKernel_floatPKfS0_S0_Pfiii_param_5,
	.param .u32 _Z23convolutionKernel_floatPKfS0_S0_Pfiii_param_6
)
{
	.reg .pred 	%p<11>;
	.reg .b32 	%r<52>;
	.reg .b32 	%f<114>;
	.reg .b64 	%rd<31>;

	ld.param.u64 	%rd7, [_Z23convolutionKernel_floatPKfS0_S0_Pfiii_param_0];
	ld.param.u64 	%rd8, [_Z23convolutionKernel_floatPKfS0_S0_Pfiii_param_1];
	ld.param.u64 	%rd5, [_Z23convolutionKernel_floatPKfS0_S0_Pfiii_param_2];
	ld.param.u64 	%rd6, [_Z23convolutionKernel_floatPKfS0_S0_Pfiii_param_3];
	ld.param.u32 	%r32, [_Z23convolutionKernel_floatPKfS0_S0_Pfiii_param_4];
	ld.param.u32 	%r30, [_Z23convolutionKernel_floatPKfS0_S0_Pfiii_param_5];
	ld.param.u32 	%r31, [_Z23convolutionKernel_floatPKfS0_S0_Pfiii_param_6];
	cvta.to.global.u64 	%rd1, %rd8;
	cvta.to.global.u64 	%rd2, %rd7;
	mov.u32 	%r33, %ctaid.x;
	mov.u32 	%r34, %ntid.x;
	mov.u32 	%r35, %tid.x;
	mad.lo.s32 	%r1, %r33, %r34, %r35;
	mul.lo.s32 	%r36, %r30, %r32;
	setp.ge.s32 	%p1, %r1, %r36;
	@%p1 bra 	$L__BB1_15;
	rem.s32 	%r2, %r1, %r30;
	setp.lt.s32 	%p2, %r31, 1;
	mov.f32 	%f113, 0f00000000;
	@%p2 bra 	$L__BB1_14;
	div.s32 	%r38, %r1, %r30;
	mul.lo.s32 	%r3, %r38, %r31;
	mul.lo.s32 	%r4, %r2, %r31;
	and.b32  	%r5, %r31, 15;
	setp.lt.u32 	%p3, %r31, 16;
	mov.f32 	%f113, 0f00000000;
	mov.b32 	%r47, 0;
	@%p3 bra 	$L__BB1_5;
	and.b32  	%r47, %r31, 2147483632;
	neg.s32 	%r45, %r47;
	add.s64 	%rd3, %rd2, 32;
	add.s64 	%rd4, %rd1, 32;
	mov.f32 	%f113, 0f00000000;
	mov.u32 	%r43, %r4;
	mov.u32 	%r44, %r3;
$L__BB1_4:
	.pragma "nounroll";
	mul.wide.s32 	%rd9, %r44, 4;
	add.s64 	%rd10, %rd3, %rd9;
	mul.wide.s32 	%rd11, %r43, 4;
	add.s64 	%rd12, %rd4, %rd11;
	ld.global.f32 	%f18, [%rd10+-32];
	ld.global.f32 	%f19, [%rd12+-32];
	fma.rn.f32 	%f20, %f18, %f19, %f113;
	ld.global.f32 	%f21, [%rd10+-28];
	ld.global.f32 	%f22, [%rd12+-28];
	fma.rn.f32 	%f23, %f21, %f22, %f20;
	ld.global.f32 	%f24, [%rd10+-24];
	ld.global.f32 	%f25, [%rd12+-24];
	fma.rn.f32 	%f26, %f24, %f25, %f23;
	ld.global.f32 	%f27, [%rd10+-20];
	ld.global.f32 	%f28, [%rd12+-20];
	fma.rn.f32 	%f29, %f27, %f28, %f26;
	ld.global.f32 	%f30, [%rd10+-16];
	ld.global.f32 	%f31, [%rd12+-16];
	fma.rn.f32 	%f32, %f30, %f31, %f29;
	ld.global.f32 	%f33, [%rd10+-12];
	ld.global.f32 	%f34, [%rd12+-12];
	fma.rn.f32 	%f35, %f33, %f34, %f32;
	ld.global.f32 	%f36, [%rd10+-8];
	ld.global.f32 	%f37, [%rd12+-8];
	fma.rn.f32 	%f38, %f36, %f37, %f35;
	ld.global.f32 	%f39, [%rd10+-4];
	ld.global.f32 	%f40, [%rd12+-4];
	fma.rn.f32 	%f41, %f39, %f40, %f38;
	ld.global.f32 	%f42, [%rd10];
	ld.global.f32 	%f43, [%rd12];
	fma.rn.f32 	%f44, %f42, %f43, %f41;
	ld.global.f32 	%f45, [%rd10+4];
	ld.global.f32 	%f46, [%rd12+4];
	fma.rn.f32 	%f47, %f45, %f46, %f44;
	ld.global.f32 	%f48, [%rd10+8];
	ld.global.f32 	%f49, [%rd12+8];
	fma.rn.f32 	%f50, %f48, %f49, %f47;
	ld.global.f32 	%f51, [%rd10+12];
	ld.global.f32 	%f52, [%rd12+12];
	fma.rn.f32 	%f53, %f51, %f52, %f50;
	ld.global.f32 	%f54, [%rd10+16];
	ld.global.f32 	%f55, [%rd12+16];
	fma.rn.f32 	%f56, %f54, %f55, %f53;
	ld.global.f32 	%f57, [%rd10+20];
	ld.global.f32 	%f58, [%rd12+20];
	fma.rn.f32 	%f59, %f57, %f58, %f56;
	ld.global.f32 	%f60, [%rd10+24];
	ld.global.f32 	%f61, [%rd12+24];
	fma.rn.f32 	%f62, %f60, %f61, %f59;
	ld.global.f32 	%f63, [%rd10+28];
	ld.global.f32 	%f64, [%rd12+28];
	fma.rn.f32 	%f113, %f63, %f64, %f62;
	add.s32 	%r45, %r45, 16;
	add.s32 	%r44, %r44, 16;
	add.s32 	%r43, %r43, 16;
	setp.ne.s32 	%p4, %r45, 0;
	@%p4 bra 	$L__BB1_4;
$L__BB1_5:
	setp.eq.s32 	%p5, %r5, 0;
	@%p5 bra 	$L__BB1_14;
	and.b32  	%r15, %r31, 7;
	setp.lt.u32 	%p6, %r5, 8;
	@%p6 bra 	$L__BB1_8;
	add.s32 	%r39, %r47, %r3;
	mul.wide.s32 	%rd13, %r39, 4;
	add.s64 	%rd14, %rd2, %rd13;
	ld.global.f32 	%f66, [%rd14];
	add.s32 	%r40, %r47, %r4;
	mul.wide.s32 	%rd15, %r40, 4;
	add.s64 	%rd16, %rd1, %rd15;
	ld.global.f32 	%f67, [%rd16];
	fma.rn.f32 	%f68, %f66, %f67, %f113;
	ld.global.f32 	%f69, [%rd14+4];
	ld.global.f32 	%f70, [%rd16+4];
	fma.rn.f32 	%f71, %f69, %f70, %f68;
	ld.global.f32 	%f72, [%rd14+8];
	ld.global.f32 	%f73, [%rd16+8];
	fma.rn.f32 	%f74, %f72, %f73, %f71;
	ld.global.f32 	%f75, [%rd14+12];
	ld.global.f32 	%f76, [%rd16+12];
	fma.rn.f32 	%f77, %f75, %f76, %f74;
	ld.global.f32 	%f78, [%rd14+16];
	ld.global.f32 	%f79, [%rd16+16];
	fma.rn.f32 	%f80, %f78, %f79, %f77;
	ld.global.f32 	%f81, [%rd14+20];
	ld.global.f32 	%f82, [%rd16+20];
	fma.rn.f32 	%f83, %f81, %f82, %f80;
	ld.global.f32 	%f84, [%rd14+24];
	ld.global.f32 	%f85, [%rd16+24];
	fma.rn.f32 	%f86, %f84, %f85, %f83;
	ld.global.f32 	%f87, [%rd14+28];
	ld.global.f32 	%f88, [%rd16+28];
	fma.rn.f32 	%f113, %f87, %f88, %f86;
	add.s32 	%r47, %r47, 8;
$L__BB1_8:
	setp.eq.s32 	%p7, %r15, 0;
	@%p7 bra 	$L__BB1_14;
	and.b32  	%r18, %r31, 3;
	setp.lt.u32 	%p8, %r15, 4;
	@%p8 bra 	$L__BB1_11;
	add.s32 	%r41, %r47, %r3;
	mul.wide.s32 	%rd17, %r41, 4;
	add.s64 	%rd18, %rd2, %rd17;
	ld.global.f32 	%f90, [%rd18];
	add.s32 	%r42, %r47, %r4;
	mul.wide.s32 	%rd19, %r42, 4;
	add.s64 	%rd20, %rd1, %rd19;
	ld.global.f32 	%f91, [%rd20];
	fma.rn.f32 	%f92, %f90, %f91, %f113;
	ld.global.f32 	%f93, [%rd18+4];
	ld.global.f32 	%f94, [%rd20+4];
	fma.rn.f32 	%f95, %f93, %f94, %f92;
	ld.global.f32 	%f96, [%rd18+8];
	ld.global.f32 	%f97, [%rd20+8];
	fma.rn.f32 	%f98, %f96, %f97, %f95;
	ld.global.f32 	%f99, [%rd18+12];
	ld.global.f32 	%f100, [%rd20+12];
	fma.rn.f32 	%f113, %f99, %f100, %f98;
	add.s32 	%r47, %r47, 4;
$L__BB1_11:
	setp.eq.s32 	%p9, %r18, 0;
	@%p9 bra 	$L__BB1_14;
	add.s32 	%r51, %r47, %r4;
	add.s32 	%r50, %r47, %r3;
	neg.s32 	%r49, %r18;
$L__BB1_13:
	.pragma "nounroll";
	mul.wide.s32 	%rd21, %r51, 4;
	add.s64 	%rd22, %rd1, %rd21;
	mul.wide.s32 	%rd23, %r50, 4;
	add.s64 	%rd24, %rd2, %rd23;
	ld.global.f32 	%f101, [%rd24];
	ld.global.f32 	%f102, [%rd22];
	fma.rn.f32 	%f113, %f101, %f102, %f113;
	add.s32 	%r51, %r51, 1;
	add.s32 	%r50, %r50, 1;
	add.s32 	%r49, %r49, 1;
	setp.ne.s32 	%p10, %r49, 0;
	@%p10 bra 	$L__BB1_13;
$L__BB1_14:
	cvta.to.global.u64 	%rd25, %rd5;
	mul.wide.s32 	%rd26, %r2, 4;
	add.s64 	%rd27, %rd25, %rd26;
	ld.global.f32 	%f103, [%rd27];
	add.f32 	%f104, %f113, %f103;
	cvta.to.global.u64 	%rd28, %rd6;
	mul.wide.s32 	%rd29, %r1, 4;
	add.s64 	%rd30, %rd28, %rd29;
	st.global.f32 	[%rd30], %f104;
$L__BB1_15:
	ret;

}


// ===== COMPILED SASS (sm_100) =====

	.target	sm_100

	.elftype	@"ET_EXEC"


//--------------------- .note.nv.tkinfo           --------------------------
	.section	.note.nv.tkinfo,"",@"SHT_NOTE"
	.sectionflags	@"SHF_NOTE_NV_TKINFO"
	.tkinfo
        /*0018*/ 	.word	0x00000002
        /*0030*/ 	.string	""
        /*0030*/ 	.string	"ptxas"
        /*0030*/ 	.string	"Cuda compilation tools, release 13.0, V13.0.88"
        /*0030*/ 	.string	"Build cuda_13.0.r13.0/compiler.36424714_0"
        /*0030*/ 	.string	"-arch sm_100 -m 64 "



//--------------------- .note.nv.cuinfo           --------------------------
	.section	.note.nv.cuinfo,"",@"SHT_NOTE"
	.sectionflags	@"SHF_NOTE_NV_CUINFO"
        /*0018*/ 	.short	0x0002
        /*001a*/ 	.short	0x0064
        /*001c*/ 	.short	0x0082
	.zero		2


//--------------------- .nv.info                  --------------------------
	.section	.nv.info,"",@"SHT_CUDA_INFO"
	.align	4


	//----- nvinfo : EIATTR_REGCOUNT
	.align		4
        /*0000*/ 	.byte	0x04, 0x2f
        /*0002*/ 	.short	(.L_1 - .L_0)
	.align		4
.L_0:
        /*0004*/ 	.word	index@(_Z18unrollKernel_floatPKfPfiiiiii)
        /*0008*/ 	.word	0x00000020


	//----- nvinfo : EIATTR_FRAME_SIZE
	.align		4
.L_1:
        /*000c*/ 	.byte	0x04, 0x11
        /*000e*/ 	.short	(.L_3 - .L_2)
	.align		4
.L_2:
        /*0010*/ 	.word	index@(_Z18unrollKernel_floatPKfPfiiiiii)
        /*0014*/ 	.word	0x00000000


	//----- nvinfo : EIATTR_REGCOUNT
	.align		4
.L_3:
        /*0018*/ 	.byte	0x04, 0x2f
        /*001a*/ 	.short	(.L_5 - .L_4)
	.align		4
.L_4:
        /*001c*/ 	.word	index@(_Z23convolutionKernel_floatPKfS0_S0_Pfiii)
        /*0020*/ 	.word	0x00000020


	//----- nvinfo : EIATTR_FRAME_SIZE
	.align		4
.L_5:
        /*0024*/ 	.byte	0x04, 0x11
        /*0026*/ 	.short	(.L_7 - .L_6)
	.align		4
.L_6:
        /*0028*/ 	.word	index@(_Z23convolutionKernel_floatPKfS0_S0_Pfiii)
        /*002c*/ 	.word	0x00000000


	//----- nvinfo : EIATTR_MIN_STACK_SIZE
	.align		4
.L_7:
        /*0030*/ 	.byte	0x04, 0x12
        /*0032*/ 	.short	(.L_9 - .L_8)
	.align		4
.L_8:
        /*0034*/ 	.word	index@(_Z23convolutionKernel_floatPKfS0_S0_Pfiii)
        /*0038*/ 	.word	0x00000000


	//----- nvinfo : EIATTR_MIN_STACK_SIZE
	.align		4
.L_9:
        /*003c*/ 	.byte	0x04, 0x12
        /*003e*/ 	.short	(.L_11 - .L_10)
	.align		4
.L_10:
        /*0040*/ 	.word	index@(_Z18unrollKernel_floatPKfPfiiiiii)
        /*0044*/ 	.word	0x00000000
.L_11:


//--------------------- .nv.compat                --------------------------
	.section	.nv.compat,"",@"SHT_CUDA_COMPAT_INFO"
	.align	4
        /*0000*/ 	.byte	0x02, 0x09, 0x00, 0x00, 0x02, 0x02, 0x01, 0x00, 0x02, 0x05, 0x05, 0x00, 0x03, 0x07, 0x01, 0x01
        /*0010*/ 	.byte	0x02, 0x03, 0x00, 0x00, 0x02, 0x06, 0x01, 0x00, 0x04, 0x0b, 0x08, 0x00, 0x09, 0x00, 0x00, 0x00
        /*0020*/ 	.byte	0x00, 0x00, 0x00, 0x00


//--------------------- .nv.info._Z23convolutionKernel_floatPKfS0_S0_Pfiii --------------------------
	.section	.nv.info._Z23convolutionKernel_floatPKfS0_S0_Pfiii,"",@"SHT_CUDA_INFO"
	.sectionflags	@""
	.align	4


	//----- nvinfo : EIATTR_CUDA_API_VERSION
	.align		4
        /*0000*/ 	.byte	0x04, 0x37
        /*0002*/ 	.short	(.L_13 - .L_12)
.L_12:
        /*0004*/ 	.word	0x00000082


	//----- nvinfo : EIATTR_KPARAM_INFO
	.align		4
.L_13:
        /*0008*/ 	.byte	0x04, 0x17
        /*000a*/ 	.short	(.L_15 - .L_14)
.L_14:
        /*000c*/ 	.word	0x00000000
        /*0010*/ 	.short	0x0006
        /*0012*/ 	.short	0x0028
        /*0014*/ 	.byte	0x00, 0xf0, 0x11, 0x00


	//----- nvinfo : EIATTR_KPARAM_INFO
	.align		4
.L_15:
        /*0018*/ 	.byte	0x04, 0x17
        /*001a*/ 	.short	(.L_17 - .L_16)
.L_16:
        /*001c*/ 	.word	0x00000000
        /*0020*/ 	.short	0x0005
        /*0022*/ 	.short	0x0024
        /*0024*/ 	.byte	0x00, 0xf0, 0x11, 0x00


	//----- nvinfo : EIATTR_KPARAM_INFO
	.align		4
.L_17:
        /*0028*/ 	.byte	0x04, 0x17
        /*002a*/ 	.short	(.L_19 - .L_18)
.L_18:
        /*002c*/ 	.word	0x00000000
        /*0030*/ 	.short	0x0004
        /*0032*/ 	.short	0x0020
        /*0034*/ 	.byte	0x00, 0xf0, 0x11, 0x00


	//----- nvinfo : EIATTR_KPARAM_INFO
	.align		4
.L_19:
        /*0038*/ 	.byte	0x04, 0x17
        /*003a*/ 	.short	(.L_21 - .L_20)
.L_20:
        /*003c*/ 	.word	0x00000000
        /*0040*/ 	.short	0x0003
        /*0042*/ 	.short	0x0018
        /*0044*/ 	.byte	0x00, 0xf5, 0x21, 0x00


	//----- nvinfo : EIATTR_KPARAM_INFO
	.align		4
.L_21:
        /*0048*/ 	.byte	0x04, 0x17
        /*004a*/ 	.short	(.L_23 - .L_22)
.L_22:
        /*004c*/ 	.word	0x00000000
        /*0050*/ 	.short	0x0002
        /*0052*/ 	.short	0x0010
        /*0054*/ 	.byte	0x00, 0xf5, 0x21, 0x00


	//----- nvinfo : EIATTR_KPARAM_INFO
	.align		4
.L_23:
        /*0058*/ 	.byte	0x04, 0x17
        /*005a*/ 	.short	(.L_25 - .L_24)
.L_24:
        /*005c*/ 	.word	0x00000000
        /*0060*/ 	.short	0x0001
        /*0062*/ 	.short	0x0008
        /*0064*/ 	.byte	0x00, 0xf5, 0x21, 0x00


	//----- nvinfo : EIATTR_KPARAM_INFO
	.align		4
.L_25:
        /*0068*/ 	.byte	0x04, 0x17
        /*006a*/ 	.short	(.L_27 - .L_26)
.L_26:
        /*006c*/ 	.word	0x00000000
        /*0070*/ 	.short	0x0000
        /*0072*/ 	.short	0x0000
        /*0074*/ 	.byte	0x00, 0xf5, 0x21, 0x00


	//----- nvinfo : EIATTR_SPARSE_MMA_MASK
	.align		4
.L_27:
        /*0078*/ 	.byte	0x03, 0x50
        /*007a*/ 	.short	0x0000


	//----- nvinfo : EIATTR_MAXREG_COUNT
	.align		4
        /*007c*/ 	.byte	0x03, 0x1b
        /*007e*/ 	.short	0x00ff


	//----- nvinfo : EIATTR_MERCURY_ISA_VERSION
	.align		4
        /*0080*/ 	.byte	0x03, 0x5f
        /*0082*/ 	.short	0x0101


	//----- nvinfo : EIATTR_VRC_CTA_INIT_COUNT
	.align		4
        /*0084*/ 	.byte	0x02, 0x4a
	.zero		1
	.zero		1


	//----- nvinfo : EIATTR_EXIT_INSTR_OFFSETS
	.align		4
        /*0088*/ 	.byte	0x04, 0x1c
        /*008a*/ 	.short	(.L_29 - .L_28)


	//   ....[0]....
.L_28:
        /*008c*/ 	.word	0x00000080


	//   ....[1]....
        /*0090*/ 	.word	0x00000cc0


	//----- nvinfo : EIATTR_CBANK_PARAM_SIZE
	.align		4
.L_29:
        /*0094*/ 	.byte	0x03, 0x19
        /*0096*/ 	.short	0x002c


	//----- nvinfo : EIATTR_PARAM_CBANK
	.align		4
        /*0098*/ 	.byte	0x04, 0x0a
        /*009a*/ 	.short	(.L_31 - .L_30)
	.align		4
.L_30:
        /*009c*/ 	.word	index@(.nv.constant0._Z23convolutionKernel_floatPKfS0_S0_Pfiii)
        /*00a0*/ 	.short	0x0380
        /*00a2*/ 	.short	0x002c


	//----- nvinfo : EIATTR_SW_WAR
	.align		4
.L_31:
        /*00a4*/ 	.byte	0x04, 0x36
        /*00a6*/ 	.short	(.L_33 - .L_32)
.L_32:
        /*00a8*/ 	.word	0x00000008
.L_33:


//--------------------- .nv.info._Z18unrollKernel_floatPKfPfiiiiii --------------------------
	.section	.nv.info._Z18unrollKernel_floatPKfPfiiiiii,"",@"SHT_CUDA_INFO"
	.sectionflags	@""
	.align	4


	//----- nvinfo : EIATTR_CUDA_API_VERSION
	.align		4
        /*0000*/ 	.byte	0x04, 0x37
        /*0002*/ 	.short	(.L_35 - .L_34)
.L_34:
        /*0004*/ 	.word	0x00000082


	//----- nvinfo : EIATTR_KPARAM_INFO
	.align		4
.L_35:
        /*0008*/ 	.byte	0x04, 0x17
        /*000a*/ 	.short	(.L_37 - .L_36)
.L_36:
        /*000c*/ 	.word	0x00000000
        /*0010*/ 	.short	0x0007
        /*0012*/ 	.short	0x0024
        /*0014*/ 	.byte	0x00, 0xf0, 0x11, 0x00


	//----- nvinfo : EIATTR_KPARAM_INFO
	.align		4
.L_37:
        /*0018*/ 	.byte	0x04, 0x17
        /*001a*/ 	.short	(.L_39 - .L_38)
.L_38:
        /*001c*/ 	.word	0x00000000
        /*0020*/ 	.short	0x0006
        /*0022*/ 	.short	0x0020
        /*0024*/ 	.byte	0x00, 0xf0, 0x11, 0x00


	//----- nvinfo : EIATTR_KPARAM_INFO
	.align		4
.L_39:
        /*0028*/ 	.byte	0x04, 0x17
        /*002a*/ 	.short	(.L_41 - .L_40)
.L_40:
        /*002c*/ 	.word	0x00000000
        /*0030*/ 	.short	0x0005
        /*0032*/ 	.short	0x001c
        /*0034*/ 	.byte	0x00, 0xf0, 0x11, 0x00


	//----- nvinfo : EIATTR_KPARAM_INFO
	.align		4
.L_41:
        /*0038*/ 	.byte	0x04, 0x17
        /*003a*/ 	.short	(.L_43 - .L_42)
.L_42:
        /*003c*/ 	.word	0x00000000
        /*0040*/ 	.short	0x0004
        /*0042*/ 	.short	0x0018
        /*0044*/ 	.byte	0x00, 0xf0, 0x11, 0x00


	//----- nvinfo : EIATTR_KPARAM_INFO
	.align		4
.L_43:
        /*0048*/ 	.byte	0x04, 0x17
        /*004a*/ 	.short	(.L_45 - .L_44)
.L_44:
        /*004c*/ 	.word	0x00000000
        /*0050*/ 	.short	0x0003
        /*0052*/ 	.short	0x0014
        /*0054*/ 	.byte	0x00, 0xf0, 0x11, 0x00


	//----- nvinfo : EIATTR_KPARAM_INFO
	.align		4
.L_45:
        /*0058*/ 	.byte	0x04, 0x17
        /*005a*/ 	.short	(.L_47 - .L_46)
.L_46:
        /*005c*/ 	.word	0x00000000
        /*0060*/ 	.short	0x0002
        /*0062*/ 	.short	0x0010
        /*0064*/ 	.byte	0x00, 0xf0, 0x11, 0x00


	//----- nvinfo : EIATTR_KPARAM_INFO
	.align		4
.L_47:
        /*0068*/ 	.byte	0x04, 0x17
        /*006a*/ 	.short	(.L_49 - .L_48)
.L_48:
        /*006c*/ 	.word	0x00000000
        /*0070*/ 	.short	0x0001
        /*0072*/ 	.short	0x0008
        /*0074*/ 	.byte	0x00, 0xf5, 0x21, 0x00


	//----- nvinfo : EIATTR_KPARAM_INFO
	.align		4
.L_49:
        /*0078*/ 	.byte	0x04, 0x17
        /*007a*/ 	.short	(.L_51 - .L_50)
.L_50:
        /*007c*/ 	.word	0x00000000
        /*0080*/ 	.short	0x0000
        /*0082*/ 	.short	0x0000
        /*0084*/ 	.byte	0x00, 0xf5, 0x21, 0x00


	//----- nvinfo : EIATTR_SPARSE_MMA_MASK
	.align		4
.L_51:
        /*0088*/ 	.byte	0x03, 0x50
        /*008a*/ 	.short	0x0000


	//----- nvinfo : EIATTR_MAXREG_COUNT
	.align		4
        /*008c*/ 	.byte	0x03, 0x1b
        /*008e*/ 	.short	0x00ff


	//----- nvinfo : EIATTR_MERCURY_ISA_VERSION
	.align		4
        /*0090*/ 	.byte	0x03, 0x5f
        /*0092*/ 	.short	0x0101


	//----- nvinfo : EIATTR_VRC_CTA_INIT_COUNT
	.align		4
        /*0094*/ 	.byte	0x02, 0x4a
	.zero		1
	.zero		1


	//----- nvinfo : EIATTR_EXIT_INSTR_OFFSETS
	.align		4
        /*0098*/ 	.byte	0x04, 0x1c
        /*009a*/ 	.short	(.L_53 - .L_52)


	//   ....[0]....
.L_52:
        /*009c*/ 	.word	0x00000080


	//   ....[1]....
        /*00a0*/ 	.word	0x000000b0


	//   ....[2]....
        /*00a4*/ 	.word	0x000000e0


	//   ....[3]....
        /*00a8*/ 	.word	0x00000b70


	//----- nvinfo : EIATTR_CBANK_PARAM_SIZE
	.align		4
.L_53:
        /*00ac*/ 	.byte	0x03, 0x19
        /*00ae*/ 	.short	0x0028


	//----- nvinfo : EIATTR_PARAM_CBANK
	.align		4
        /*00b0*/ 	.byte	0x04, 0x0a
        /*00b2*/ 	.short	(.L_55 - .L_54)
	.align		4
.L_54:
        /*00b4*/ 	.word	index@(.nv.constant0._Z18unrollKernel_floatPKfPfiiiiii)
        /*00b8*/ 	.short	0x0380
        /*00ba*/ 	.short	0x0028


	//----- nvinfo : EIATTR_SW_WAR
	.align		4
.L_55:
        /*00bc*/ 	.byte	0x04, 0x36
        /*00be*/ 	.short	(.L_57 - .L_56)
.L_56:
        /*00c0*/ 	.word	0x00000008
.L_57:


//--------------------- .nv.callgraph             --------------------------
	.section	.nv.callgraph,"",@"SHT_CUDA_CALLGRAPH"
	.align	4
	.sectionentsize	8
	.align		4
        /*0000*/ 	.word	0x00000000
	.align		4
        /*0004*/ 	.word	0xffffffff
	.align		4
        /*0008*/ 	.word	0x00000000
	.align		4
        /*000c*/ 	.word	0xfffffffe
	.align		4
        /*0010*/ 	.word	0x00000000
	.align		4
        /*0014*/ 	.word	0xfffffffd
	.align		4
        /*0018*/ 	.word	0x00000000
	.align		4
        /*001c*/ 	.word	0xfffffffc


//--------------------- .text._Z23convolutionKernel_floatPKfS0_S0_Pfiii --------------------------
	.section	.text._Z23convolutionKernel_floatPKfS0_S0_Pfiii,"ax",@progbits
	.align	128
        .global         _Z23convolutionKernel_floatPKfS0_S0_Pfiii
        .type           _Z23convolutionKernel_floatPKfS0_S0_Pfiii,@function
        .size           _Z23convolutionKernel_floatPKfS0_S0_Pfiii,(.L_x_15 - _Z23convolutionKernel_floatPKfS0_S0_Pfiii)
        .other          _Z23convolutionKernel_floatPKfS0_S0_Pfiii,@"STO_CUDA_ENTRY STV_DEFAULT"
_Z23convolutionKernel_floatPKfS0_S0_Pfiii:
.text._Z23convolutionKernel_floatPKfS0_S0_Pfiii:
[----:B------:R-:W-:Y:S01]  /*0000*/  LDC R1, c[0x0][0x37c] ;  /* 0x0000df00ff017b82 */ /* 0x000fe20000000800 */
[----:B------:R-:W0:Y:S07]  /*0010*/  S2R R5, SR_TID.X ;  /* 0x0000000000057919 */ /* 0x000e2e0000002100 */
[----:B------:R-:W0:Y:S08]  /*0020*/  S2UR UR4, SR_CTAID.X ;  /* 0x00000000000479c3 */ /* 0x000e300000002500 */
[----:B------:R-:W0:Y:S08]  /*0030*/  LDC R0, c[0x0][0x360] ;  /* 0x0000d800ff007b82 */ /* 0x000e300000000800 */
[----:B------:R-:W1:Y:S01]  /*0040*/  LDC.64 R2, c[0x0][0x3a0] ;  /* 0x0000e800ff027b82 */ /* 0x000e620000000a00 */
[----:B0-----:R-:W-:-:S02]  /*0050*/  IMAD R0, R0, UR4, R5 ;  /* 0x0000000400007c24 */ /* 0x001fc4000f8e0205 */
[----:B-1----:R-:W-:-:S05]  /*0060*/  IMAD R5, R3, R2, RZ ;  /* 0x0000000203057224 */ /* 0x002fca00078e02ff */
[----:B------:R-:W-:-:S13]  /*0070*/  ISETP.GE.AND P0, PT, R0, R5, PT ;  /* 0x000000050000720c */ /* 0x000fda0003f06270 */
[----:B------:R-:W-:Y:S05]  /*0080*/  @P0 EXIT ;  /* 0x000000000000094d */ /* 0x000fea0003800000 */
[----:B------:R-:W-:Y:S01]  /*0090*/  IABS R9, R3 ;  /* 0x0000000300097213 */ /* 0x000fe20000000000 */
[----:B------:R-:W0:Y:S01]  /*00a0*/  LDCU UR9, c[0x0][0x3a8] ;  /* 0x00007500ff0977ac */ /* 0x000e220008000800 */
[----:B------:R-:W-:Y:S02]  /*00b0*/  ISETP.GE.AND P2, PT, R0, RZ, PT ;  /* 0x000000ff0000720c */ /* 0x000fe40003f46270 */
[----:B------:R-:W1:Y:S01]  /*00c0*/  I2F.RP R2, R9 ;  /* 0x0000000900027306 */ /* 0x000e620000209400 */
[----:B------:R-:W-:Y:S01]  /*00d0*/  MOV R13, RZ ;  /* 0x000000ff000d7202 */ /* 0x000fe20000000f00 */
[----:B------:R-:W2:Y:S06]  /*00e0*/  LDCU.64 UR16, c[0x0][0x358] ;  /* 0x00006b00ff1077ac */ /* 0x000eac0008000a00 */
[----:B-1----:R-:W1:Y:S01]  /*00f0*/  MUFU.RCP R2, R2 ;  /* 0x0000000200027308 */ /* 0x002e620000001000 */
[----:B0-----:R-:W-:Y:S01]  /*0100*/  UISETP.GE.AND UP0, UPT, UR9, 0x1, UPT ;  /* 0x000000010900788c */ /* 0x001fe2000bf06270 */
[----:B-1----:R-:W-:-:S06]  /*0110*/  IADD3 R4, PT, PT, R2, 0xffffffe, RZ ;  /* 0x0ffffffe02047810 */ /* 0x002fcc0007ffe0ff */
[----:B------:R0:W1:Y:S02]  /*0120*/  F2I.FTZ.U32.TRUNC.NTZ R5, R4 ;  /* 0x0000000400057305 */ /* 0x000064000021f000 */
[----:B0-----:R-:W-:Y:S01]  /*0130*/  HFMA2 R4, -RZ, RZ, 0, 0 ;  /* 0x00000000ff047431 */ /* 0x001fe200000001ff */
[----:B-1----:R-:W-:-:S05]  /*0140*/  IADD3 R6, PT, PT, RZ, -R5, RZ ;  /* 0x80000005ff067210 */ /* 0x002fca0007ffe0ff */
[----:B------:R-:W-:Y:S01]  /*0150*/  IMAD R7, R6, R9, RZ ;  /* 0x0000000906077224 */ /* 0x000fe200078e02ff */
[----:B------:R-:W-:-:S03]  /*0160*/  IABS R6, R0 ;  /* 0x0000000000067213 */ /* 0x000fc60000000000 */
[----:B------:R-:W-:-:S06]  /*0170*/  IMAD.HI.U32 R5, R5, R7, R4 ;  /* 0x0000000705057227 */ /* 0x000fcc00078e0004 */
[----:B------:R-:W-:-:S05]  /*0180*/  IMAD.HI.U32 R5, R5, R6, RZ ;  /* 0x0000000605057227 */ /* 0x000fca00078e00ff */
[----:B------:R-:W-:-:S05]  /*0190*/  IADD3 R2, PT, PT, -R5, RZ, RZ ;  /* 0x000000ff05027210 */ /* 0x000fca0007ffe1ff */
[----:B------:R-:W-:-:S05]  /*01a0*/  IMAD R2, R9, R2, R6 ;  /* 0x0000000209027224 */ /* 0x000fca00078e0206 */
[----:B------:R-:W-:-:S13]  /*01b0*/  ISETP.GT.U32.AND P0, PT, R9, R2, PT ;  /* 0x000000020900720c */ /* 0x000fda0003f04070 */
[----:B------:R-:W-:-:S04]  /*01c0*/  @!P0 IADD3 R2, PT, PT, R2, -R9, RZ ;  /* 0x8000000902028210 */ /* 0x000fc80007ffe0ff */
[----:B------:R-:W-:Y:S02]  /*01d0*/  ISETP.GT.U32.AND P1, PT, R9, R2, PT ;  /* 0x000000020900720c */ /* 0x000fe40003f24070 */
[----:B------:R-:W-:-:S04]  /*01e0*/  IADD3 R7, PT, PT, R2, -R9, RZ ;  /* 0x8000000902077210 */ /* 0x000fc80007ffe0ff */
[----:B------:R-:W-:Y:S02]  /*01f0*/  SEL R6, R7, R2, !P1 ;  /* 0x0000000207067207 */ /* 0x000fe40004800000 */
[----:B------:R-:W-:Y:S02]  /*0200*/  ISETP.NE.AND P1, PT, R3, RZ, PT ;  /* 0x000000ff0300720c */ /* 0x000fe40003f25270 */
[----:B------:R-:W-:Y:S02]  /*0210*/  LOP3.LUT R7, RZ, R3, RZ, 0x33, !PT ;  /* 0x00000003ff077212 */ /* 0x000fe400078e33ff */
[----:B------:R-:W-:-:S04]  /*0220*/  @!P2 IADD3 R6, PT, PT, -R6, RZ, RZ ;  /* 0x000000ff0606a210 */ /* 0x000fc80007ffe1ff */
[----:B------:R-:W-:Y:S01]  /*0230*/  SEL R6, R7, R6, !P1 ;  /* 0x0000000607067207 */ /* 0x000fe20004800000 */
[----:B--2---:R-:W-:Y:S06]  /*0240*/  BRA.U !UP0, `(.L_x_0) ;  /* 0x0000000908807547 */ /* 0x004fec000b800000 */
[----:B------:R-:W-:Y:S01]  /*0250*/  ISETP.GE.U32.AND P2, PT, R2, R9, PT ;  /* 0x000000090200720c */ /* 0x000fe20003f46070 */
[----:B------:R-:W-:Y:S01]  /*0260*/  UISETP.GE.U32.AND UP1, UPT, UR9, 0x10, UPT ;  /* 0x000000100900788c */ /* 0x000fe2000bf26070 */
[----:B------:R-:W-:Y:S01]  /*0270*/  LOP3.LUT R3, R0, R3, RZ, 0x3c, !PT ;  /* 0x0000000300037212 */ /* 0x000fe200078e3cff */
[----:B------:R-:W-:Y:S01]  /*0280*/  ULOP3.LUT UR10, UR9, 0xf, URZ, 0xc0, !UPT ;  /* 0x0000000f090a7892 */ /* 0x000fe2000f8ec0ff */
[----:B------:R-:W-:Y:S01]  /*0290*/  @!P0 IADD3 R5, PT, PT, R5, 0x1, RZ ;  /* 0x0000000105058810 */ /* 0x000fe20007ffe0ff */
[----:B------:R-:W-:Y:S01]  /*02a0*/  IMAD R8, R6, UR9, RZ ;  /* 0x0000000906087c24 */ /* 0x000fe2000f8e02ff */
[----:B------:R-:W-:Y:S01]  /*02b0*/  ISETP.GE.AND P3, PT, R3, RZ, PT ;  /* 0x000000ff0300720c */ /* 0x000fe20003f66270 */
[----:B------:R-:W-:Y:S01]  /*02c0*/  UISETP.NE.AND UP0, UPT, UR10, URZ, UPT ;  /* 0x000000ff0a00728c */ /* 0x000fe2000bf05270 */
[----:B------:R-:W-:Y:S01]  /*02d0*/  MOV R13, RZ ;  /* 0x000000ff000d7202 */ /* 0x000fe20000000f00 */
[----:B------:R-:W-:-:S04]  /*02e0*/  UMOV UR4, URZ ;  /* 0x000000ff00047c82 */ /* 0x000fc80008000000 */
[----:B------:R-:W-:-:S06]  /*02f0*/  @P2 IADD3 R5, PT, PT, R5, 0x1, RZ ;  /* 0x0000000105052810 */ /* 0x000fcc0007ffe0ff */
[----:B------:R-:W-:-:S04]  /*0300*/  @!P3 IADD3 R5, PT, PT, -R5, RZ, RZ ;  /* 0x000000ff0505b210 */ /* 0x000fc80007ffe1ff */
[----:B------:R-:W-:-:S05]  /*0310*/  SEL R9, R7, R5, !P1 ;  /* 0x0000000507097207 */ /* 0x000fca0004800000 */
[----:B------:R-:W-:Y:S01]  /*0320*/  IMAD R9, R9, UR9, RZ ;  /* 0x0000000909097c24 */ /* 0x000fe2000f8e02ff */
[----:B------:R-:W-:Y:S06]  /*0330*/  BRA.U !UP1, `(.L_x_1) ;  /* 0x0000000509147547 */ /* 0x000fec000b800000 */
[----:B------:R-:W0:Y:S01]  /*0340*/  LDCU.128 UR12, c[0x0][0x380] ;  /* 0x00007000ff0c77ac */ /* 0x000e220008000c00 */
[----:B------:R-:W-:Y:S01]  /*0350*/  HFMA2 R13, -RZ, RZ, 0, 0 ;  /* 0x00000000ff0d7431 */ /* 0x000fe200000001ff */
[----:B------:R-:W-:Y:S01]  /*0360*/  MOV R7, R8 ;  /* 0x0000000800077202 */ /* 0x000fe20000000f00 */
[----:B------:R-:W-:Y:S01]  /*0370*/  ULOP3.LUT UR4, UR9, 0x7ffffff0, URZ, 0xc0, !UPT ;  /* 0x7ffffff009047892 */ /* 0x000fe2000f8ec0ff */
[----:B------:R-:W-:-:S03]  /*0380*/  MOV R10, R9 ;  /* 0x00000009000a7202 */ /* 0x000fc60000000f00 */
[----:B------:R-:W-:Y:S02]  /*0390*/  UIADD3 UR11, UPT, UPT, -UR4, URZ, URZ ;  /* 0x000000ff040b7290 */ /* 0x000fe4000fffe1ff */
[----:B0-----:R-:W-:Y:S02]  /*03a0*/  UIADD3 UR7, UP1, UPT, UR12, 0x20, URZ ;  /* 0x000000200c077890 */ /* 0x001fe4000ff3e0ff */
[----:B------:R-:W-:Y:S02]  /*03b0*/  UIADD3 UR5, UP2, UPT, UR14, 0x20, URZ ;  /* 0x000000200e057890 */ /* 0x000fe4000ff5e0ff */
[----:B------:R-:W-:Y:S02]  /*03c0*/  UIADD3.X UR8, UPT, UPT, URZ, UR13, URZ, UP1, !UPT ;  /* 0x0000000dff087290 */ /* 0x000fe40008ffe4ff */
[----:B------:R-:W-:-:S12]  /*03d0*/  UIADD3.X UR6, UPT, UPT, URZ, UR15, URZ, UP2, !UPT ;  /* 0x0000000fff067290 */ /* 0x000fd800097fe4ff */
.L_x_2:
[----:B------:R-:W-:Y:S02]  /*03e0*/  MOV R2, UR7 ;  /* 0x0000000700027c02 */ /* 0x000fe40008000f00 */
[----:B------:R-:W-:Y:S02]  /*03f0*/  MOV R3, UR8 ;  /* 0x0000000800037c02 */ /* 0x000fe40008000f00 */
[----:B------:R-:W-:Y:S02]  /*0400*/  MOV R4, UR5 ;  /* 0x0000000500047c02 */ /* 0x000fe40008000f00 */
[----:B------:R-:W-:Y:S01]  /*0410*/  MOV R5, UR6 ;  /* 0x0000000600057c02 */ /* 0x000fe20008000f00 */
[----:B------:R-:W-:-:S04]  /*0420*/  IMAD.WIDE R2, R10, 0x4, R2 ;  /* 0x000000040a027825 */ /* 0x000fc800078e0202 */
[----:B------:R-:W-:Y:S01]  /*0430*/  IMAD.WIDE R4, R7, 0x4, R4 ;  /* 0x0000000407047825 */ /* 0x000fe200078e0204 */
[----:B------:R-:W2:Y:S04]  /*0440*/  LDG.E R14, desc[UR16][R2.64+-0x20] ;  /* 0xffffe010020e7981 */ /* 0x000ea8000c1e1900 */
[----:B------:R-:W2:Y:S04]  /*0450*/  LDG.E R15, desc[UR16][R4.64+-0x20] ;  /* 0xffffe010040f7981 */ /* 0x000ea8000c1e1900 */
[----:B------:R-:W3:Y:S04]  /*0460*/  LDG.E R16, desc[UR16][R2.64+-0x1c] ;  /* 0xffffe41002107981 */ /* 0x000ee8000c1e1900 */
[----:B------:R-:W3:Y:S04]  /*0470*/  LDG.E R25, desc[UR16][R4.64+-0x1c] ;  /* 0xffffe41004197981 */ /* 0x000ee8000c1e1900 */
[----:B------:R-:W4:Y:S04]  /*0480*/  LDG.E R17, desc[UR16][R2.64+-0x18] ;  /* 0xffffe81002117981 */ /* 0x000f28000c1e1900 */
[----:B------:R-:W4:Y:S04]  /*0490*/  LDG.E R18, desc[UR16][R4.64+-0x18] ;  /* 0xffffe81004127981 */ /* 0x000f28000c1e1900 */
[----:B------:R-:W5:Y:S04]  /*04a0*/  LDG.E R22, desc[UR16][R2.64+-0x14] ;  /* 0xffffec1002167981 */ /* 0x000f68000c1e1900 */
        /* <DEDUP_REMOVED lines=8> */
[----:B------:R-:W5:Y:S01]  /*0530*/  LDG.E R27, desc[UR16][R4.64+0x1c] ;  /* 0x00001c10041b7981 */ /* 0x000f62000c1e1900 */
[----:B--2---:R-:W-:-:S03]  /*0540*/  FFMA R15, R14, R15, R13 ;  /* 0x0000000f0e0f7223 */ /* 0x004fc6000000000d */
[----:B------:R-:W2:Y:S04]  /*0550*/  LDG.E R13, desc[UR16][R2.64+-0x4] ;  /* 0xfffffc10020d7981 */ /* 0x000ea8000c1e1900 */
[----:B------:R-:W2:Y:S01]  /*0560*/  LDG.E R14, desc[UR16][R4.64+-0x4] ;  /* 0xfffffc10040e7981 */ /* 0x000ea2000c1e1900 */
[----:B---3--:R-:W-:-:S03]  /*0570*/  FFMA R26, R16, R25, R15 ;  /* 0x00000019101a7223 */ /* 0x008fc6000000000f */
[----:B------:R-:W3:Y:S04]  /*0580*/  LDG.E R15, desc[UR16][R2.64] ;  /* 0x00000010020f7981 */ /* 0x000ee8000c1e1900 */
[----:B------:R-:W3:Y:S01]  /*0590*/  LDG.E R16, desc[UR16][R4.64] ;  /* 0x0000001004107981 */ /* 0x000ee2000c1e1900 */
[----:B----4-:R-:W-:-:S03]  /*05a0*/  FFMA R25, R17, R18, R26 ;  /* 0x0000001211197223 */ /* 0x010fc6000000001a */
[----:B------:R-:W4:Y:S04]  /*05b0*/  LDG.E R17, desc[UR16][R2.64+0x4] ;  /* 0x0000041002117981 */ /* 0x000f28000c1e1900 */
[----:B------:R-:W4:Y:S01]  /*05c0*/  LDG.E R18, desc[UR16][R4.64+0x4] ;  /* 0x0000041004127981 */ /* 0x000f22000c1e1900 */
[----:B-----5:R-:W-:-:S03]  /*05d0*/  FFMA R26, R22, R21, R25 ;  /* 0x00000015161a7223 */ /* 0x020fc60000000019 */
[----:B------:R-:W5:Y:S04]  /*05e0*/  LDG.E R21, desc[UR16][R2.64+0x8] ;  /* 0x0000081002157981 */ /* 0x000f68000c1e1900 */
[----:B------:R-:W5:Y:S01]  /*05f0*/  LDG.E R22, desc[UR16][R4.64+0x8] ;  /* 0x0000081004167981 */ /* 0x000f62000c1e1900 */
[----:B------:R-:W-:-:S03]  /*0600*/  FFMA R26, R23, R24, R26 ;  /* 0x00000018171a7223 */ /* 0x000fc6000000001a */
[----:B------:R-:W5:Y:S04]  /*0610*/  LDG.E R23, desc[UR16][R2.64+0xc] ;  /* 0x00000c1002177981 */ /* 0x000f68000c1e1900 */
[----:B------:R-:W5:Y:S01]  /*0620*/  LDG.E R24, desc[UR16][R4.64+0xc] ;  /* 0x00000c1004187981 */ /* 0x000f62000c1e1900 */
[----:B------:R-:W-:-:S03]  /*0630*/  FFMA R26, R19, R20, R26 ;  /* 0x00000014131a7223 */ /* 0x000fc6000000001a */
[----:B------:R-:W5:Y:S04]  /*0640*/  LDG.E R19, desc[UR16][R2.64+0x10] ;  /* 0x0000101002137981 */ /* 0x000f68000c1e1900 */
[----:B------:R-:W5:Y:S01]  /*0650*/  LDG.E R20, desc[UR16][R4.64+0x10] ;  /* 0x0000101004147981 */ /* 0x000f62000c1e1900 */
[----:B------:R-:W-:-:S03]  /*0660*/  FFMA R29, R11, R12, R26 ;  /* 0x0000000c0b1d7223 */ /* 0x000fc6000000001a */
[----:B------:R-:W5:Y:S04]  /*0670*/  LDG.E R12, desc[UR16][R2.64+0x14] ;  /* 0x00001410020c7981 */ /* 0x000f68000c1e1900 */
[----:B------:R-:W5:Y:S04]  /*0680*/  LDG.E R25, desc[UR16][R4.64+0x14] ;  /* 0x0000141004197981 */ /* 0x000f68000c1e1900 */
[----:B------:R-:W5:Y:S04]  /*0690*/  LDG.E R11, desc[UR16][R2.64+0x18] ;  /* 0x00001810020b7981 */ /* 0x000f68000c1e1900 */
[----:B------:R-:W5:Y:S01]  /*06a0*/  LDG.E R26, desc[UR16][R2.64+0x1c] ;  /* 0x00001c10021a7981 */ /* 0x000f62000c1e1900 */
[----:B------:R-:W-:-:S04]  /*06b0*/  UIADD3 UR11, UPT, UPT, UR11, 0x10, URZ ;  /* 0x000000100b0b7890 */ /* 0x000fc8000fffe0ff */
[----:B------:R-:W-:Y:S01]  /*06c0*/  UISETP.NE.AND UP1, UPT, UR11, URZ, UPT ;  /* 0x000000ff0b00728c */ /* 0x000fe2000bf25270 */
[----:B------:R-:W-:Y:S02]  /*06d0*/  IADD3 R10, PT, PT, R10, 0x10, RZ ;  /* 0x000000100a0a7810 */ /* 0x000fe40007ffe0ff */
[----:B------:R-:W-:Y:S01]  /*06e0*/  IADD3 R7, PT, PT, R7, 0x10, RZ ;  /* 0x0000001007077810 */ /* 0x000fe20007ffe0ff */
[----:B--2---:R-:W-:-:S04]  /*06f0*/  FFMA R14, R13, R14, R29 ;  /* 0x0000000e0d0e7223 */ /* 0x004fc8000000001d */
[----:B---3--:R-:W-:-:S04]  /*0700*/  FFMA R14, R15, R16, R14 ;  /* 0x000000100f0e7223 */ /* 0x008fc8000000000e */
[----:B----4-:R-:W-:-:S04]  /*0710*/  FFMA R14, R17, R18, R14 ;  /* 0x00000012110e7223 */ /* 0x010fc8000000000e */
[----:B-----5:R-:W-:-:S04]  /*0720*/  FFMA R14, R21, R22, R14 ;  /* 0x00000016150e7223 */ /* 0x020fc8000000000e */
[----:B------:R-:W-:-:S04]  /*0730*/  FFMA R14, R23, R24, R14 ;  /* 0x00000018170e7223 */ /* 0x000fc8000000000e */
[----:B------:R-:W-:-:S04]  /*0740*/  FFMA R19, R19, R20, R14 ;  /* 0x0000001413137223 */ /* 0x000fc8000000000e */
[----:B------:R-:W-:-:S04]  /*0750*/  FFMA R12, R12, R25, R19 ;  /* 0x000000190c0c7223 */ /* 0x000fc80000000013 */
[----:B------:R-:W-:-:S04]  /*0760*/  FFMA R11, R11, R28, R12 ;  /* 0x0000001c0b0b7223 */ /* 0x000fc8000000000c */
[----:B------:R-:W-:Y:S01]  /*0770*/  FFMA R13, R26, R27, R11 ;  /* 0x0000001b1a0d7223 */ /* 0x000fe2000000000b */
[----:B------:R-:W-:Y:S06]  /*0780*/  BRA.U UP1, `(.L_x_2) ;  /* 0xfffffffd01147547 */ /* 0x000fec000b83ffff */
.L_x_1:
[----:B------:R-:W-:Y:S05]  /*0790*/  BRA.U !UP0, `(.L_x_0) ;  /* 0x00000005082c7547 */ /* 0x000fea000b800000 */
[----:B------:R-:W-:Y:S02]  /*07a0*/  UISETP.GE.U32.AND UP0, UPT, UR10, 0x8, UPT ;  /* 0x000000080a00788c */ /* 0x000fe4000bf06070 */
[----:B------:R-:W-:-:S04]  /*07b0*/  ULOP3.LUT UR6, UR9, 0x7, URZ, 0xc0, !UPT ;  /* 0x0000000709067892 */ /* 0x000fc8000f8ec0ff */
[----:B------:R-:W-:-:S03]  /*07c0*/  UISETP.NE.AND UP1, UPT, UR6, URZ, UPT ;  /* 0x000000ff0600728c */ /* 0x000fc6000bf25270 */
[----:B------:R-:W-:Y:S08]  /*07d0*/  BRA.U !UP0, `(.L_x_3) ;  /* 0x00000001087c7547 */ /* 0x000ff0000b800000 */
[----:B------:R-:W0:Y:S01]  /*07e0*/  LDC.64 R2, c[0x0][0x380] ;  /* 0x0000e000ff027b82 */ /* 0x000e220000000a00 */
[----:B------:R-:W-:Y:S02]  /*07f0*/  IADD3 R7, PT, PT, R9, UR4, RZ ;  /* 0x0000000409077c10 */ /* 0x000fe4000fffe0ff */
[----:B------:R-:W-:-:S05]  /*0800*/  IADD3 R11, PT, PT, R8, UR4, RZ ;  /* 0x00000004080b7c10 */ /* 0x000fca000fffe0ff */
[----:B------:R-:W1:Y:S01]  /*0810*/  LDC.64 R4, c[0x0][0x388] ;  /* 0x0000e200ff047b82 */ /* 0x000e620000000a00 */
[----:B0-----:R-:W-:-:S05]  /*0820*/  IMAD.WIDE R2, R7, 0x4, R2 ;  /* 0x0000000407027825 */ /* 0x001fca00078e0202 */
[----:B------:R-:W2:Y:S01]  /*0830*/  LDG.E R14, desc[UR16][R2.64] ;  /* 0x00000010020e7981 */ /* 0x000ea2000c1e1900 */
[----:B-1----:R-:W-:-:S03]  /*0840*/  IMAD.WIDE R4, R11, 0x4, R4 ;  /* 0x000000040b047825 */ /* 0x002fc600078e0204 */
[----:B------:R-:W3:Y:S04]  /*0850*/  LDG.E R17, desc[UR16][R2.64+0x4] ;  /* 0x0000041002117981 */ /* 0x000ee8000c1e1900 */
[----:B------:R-:W2:Y:S04]  /*0860*/  LDG.E R16, desc[UR16][R4.64] ;  /* 0x0000001004107981 */ /* 0x000ea8000c1e1900 */
        /* <DEDUP_REMOVED lines=13> */
[----:B------:R-:W-:Y:S01]  /*0940*/  UIADD3 UR4, UPT, UPT, UR4, 0x8, URZ ;  /* 0x0000000804047890 */ /* 0x000fe2000fffe0ff */
[----:B--2---:R-:W-:-:S04]  /*0950*/  FFMA R14, R14, R16, R13 ;  /* 0x000000100e0e7223 */ /* 0x004fc8000000000d */
[----:B---3--:R-:W-:-:S04]  /*0960*/  FFMA R14, R17, R18, R14 ;  /* 0x00000012110e7223 */ /* 0x008fc8000000000e */
[----:B----4-:R-:W-:-:S04]  /*0970*/  FFMA R14, R19, R20, R14 ;  /* 0x00000014130e7223 */ /* 0x010fc8000000000e */
[----:B-----5:R-:W-:-:S04]  /*0980*/  FFMA R14, R21, R22, R14 ;  /* 0x00000016150e7223 */ /* 0x020fc8000000000e */
[----:B------:R-:W-:-:S04]  /*0990*/  FFMA R23, R23, R24, R14 ;  /* 0x0000001817177223 */ /* 0x000fc8000000000e */
[----:B------:R-:W-:-:S04]  /*09a0*/  FFMA R12, R12, R15, R23 ;  /* 0x0000000f0c0c7223 */ /* 0x000fc80000000017 */
[----:B------:R-:W-:-:S04]  /*09b0*/  FFMA R10, R7, R10, R12 ;  /* 0x0000000a070a7223 */ /* 0x000fc8000000000c */
[----:B------:R-:W-:-:S07]  /*09c0*/  FFMA R13, R11, R25, R10 ;  /* 0x000000190b0d7223 */ /* 0x000fce000000000a */
.L_x_3:
        /* <DEDUP_REMOVED lines=18> */
[----:B------:R-:W5:Y:S01]  /*0af0*/  LDG.E R17, desc[UR16][R4.64+0xc] ;  /* 0x00000c1004117981 */ /* 0x000f62000c1e1900 */
[----:B------:R-:W-:Y:S01]  /*0b00*/  UIADD3 UR4, UPT, UPT, UR4, 0x4, URZ ;  /* 0x0000000404047890 */ /* 0x000fe2000fffe0ff */
[----:B--2---:R-:W-:-:S04]  /*0b10*/  FFMA R7, R10, R7, R13 ;  /* 0x000000070a077223 */ /* 0x004fc8000000000d */
[----:B---3--:R-:W-:-:S04]  /*0b20*/  FFMA R7, R12, R11, R7 ;  /* 0x0000000b0c077223 */ /* 0x008fc80000000007 */
[----:B----4-:R-:W-:-:S04]  /*0b30*/  FFMA R7, R14, R15, R7 ;  /* 0x0000000f0e077223 */ /* 0x010fc80000000007 */
[----:B-----5:R-:W-:-:S07]  /*0b40*/  FFMA R13, R16, R17, R7 ;  /* 0x00000011100d7223 */ /* 0x020fce0000000007 */
.L_x_4:
[----:B------:R-:W-:Y:S05]  /*0b50*/  BRA.U !UP1, `(.L_x_0) ;  /* 0x00000001093c7547 */ /* 0x000fea000b800000 */
[----:B------:R-:W0:Y:S01]  /*0b60*/  LDC.64 R14, c[0x0][0x380] ;  /* 0x0000e000ff0e7b82 */ /* 0x000e220000000a00 */
[----:B------:R-:W-:Y:S01]  /*0b70*/  IADD3 R7, PT, PT, R8, UR4, RZ ;  /* 0x0000000408077c10 */ /* 0x000fe2000fffe0ff */
[----:B------:R-:W-:Y:S01]  /*0b80*/  UIADD3 UR5, UPT, UPT, -UR5, URZ, URZ ;  /* 0x000000ff05057290 */ /* 0x000fe2000fffe1ff */
[----:B------:R-:W-:-:S05]  /*0b90*/  IADD3 R9, PT, PT, R9, UR4, RZ ;  /* 0x0000000409097c10 */ /* 0x000fca000fffe0ff */
[----:B------:R-:W1:Y:S06]  /*0ba0*/  LDC.64 R10, c[0x0][0x388] ;  /* 0x0000e200ff0a7b82 */ /* 0x000e6c0000000a00 */
.L_x_5:
[----:B-1----:R-:W-:-:S04]  /*0bb0*/  IMAD.WIDE R2, R7, 0x4, R10 ;  /* 0x0000000407027825 */ /* 0x002fc800078e020a */
[----:B0-----:R-:W-:Y:S02]  /*0bc0*/  IMAD.WIDE R4, R9, 0x4, R14 ;  /* 0x0000000409047825 */ /* 0x001fe400078e020e */
[----:B------:R-:W2:Y:S04]  /*0bd0*/  LDG.E R2, desc[UR16][R2.64] ;  /* 0x0000001002027981 */ /* 0x000ea8000c1e1900 */
[----:B------:R-:W2:Y:S01]  /*0be0*/  LDG.E R4, desc[UR16][R4.64] ;  /* 0x0000001004047981 */ /* 0x000ea2000c1e1900 */
[----:B------:R-:W-:Y:S01]  /*0bf0*/  UIADD3 UR5, UPT, UPT, UR5, 0x1, URZ ;  /* 0x0000000105057890 */ /* 0x000fe2000fffe0ff */
[----:B------:R-:W-:Y:S02]  /*0c00*/  IADD3 R7, PT, PT, R7, 0x1, RZ ;  /* 0x0000000107077810 */ /* 0x000fe40007ffe0ff */
[----:B------:R-:W-:Y:S01]  /*0c10*/  IADD3 R9, PT, PT, R9, 0x1, RZ ;  /* 0x0000000109097810 */ /* 0x000fe20007ffe0ff */
[----:B------:R-:W-:Y:S01]  /*0c20*/  UISETP.NE.AND UP0, UPT, UR5, URZ, UPT ;  /* 0x000000ff0500728c */ /* 0x000fe2000bf05270 */
[----:B--2---:R-:W-:-:S08]  /*0c30*/  FFMA R13, R4, R2, R13 ;  /* 0x00000002040d7223 */ /* 0x004fd0000000000d */
[----:B------:R-:W-:Y:S05]  /*0c40*/  BRA.U UP0, `(.L_x_5) ;  /* 0xfffffffd00d87547 */ /* 0x000fea000b83ffff */
.L_x_0:
[----:B------:R-:W0:Y:S02]  /*0c50*/  LDC.64 R2, c[0x0][0x390] ;  /* 0x0000e400ff027b82 */ /* 0x000e240000000a00 */
[----:B0-----:R-:W-:-:S06]  /*0c60*/  IMAD.WIDE R6, R6, 0x4, R2 ;  /* 0x0000000406067825 */ /* 0x001fcc00078e0202 */
[----:B------:R-:W0:Y:S01]  /*0c70*/  LDC.64 R2, c[0x0][0x398] ;  /* 0x0000e600ff027b82 */ /* 0x000e220000000a00 */
[----:B------:R-:W2:Y:S01]  /*0c80*/  LDG.E R6, desc[UR16][R6.64] ;  /* 0x0000001006067981 */ /* 0x000ea2000c1e1900 */
[----:B0-----:R-:W-:-:S04]  /*0c90*/  IMAD.WIDE R2, R0, 0x4, R2 ;  /* 0x0000000400027825 */ /* 0x001fc800078e0202 */
[----:B--2---:R-:W-:-:S05]  /*0ca0*/  FADD R13, R6, R13 ;  /* 0x0000000d060d7221 */ /* 0x004fca0000000000 */
[----:B------:R-:W-:Y:S01]  /*0cb0*/  STG.E desc[UR16][R2.64], R13 ;  /* 0x0000000d02007986 */ /* 0x000fe2000c101910 */
[----:B------:R-:W-:Y:S05]  /*0cc0*/  EXIT ;  /* 0x000000000000794d */ /* 0x000fea0003800000 */
.L_x_6:
[----:B------:R-:W-:-:S00]  /*0cd0*/  BRA `(.L_x_6) ;  /* 0xfffffffc00fc7947 */ /* 0x000fc0000383ffff */
[----:B------:R-:W-:-:S00]  /*0ce0*/  NOP ;  /* 0x0000000000007918 */ /* 0x000fc00000000000 */
        /* <DEDUP_REMOVED lines=9> */
.L_x_15:


//--------------------- .text._Z18unrollKernel_floatPKfPfiiiiii --------------------------
	.section	.text._Z18unrollKernel_floatPKfPfiiiiii,"ax",@progbits
	.align	128
        .global         _Z18unrollKernel_floatPKfPfiiiiii
        .type           _Z18unrollKernel_floatPKfPfiiiiii,@function
        .size           _Z18unrollKernel_floatPKfPfiiiiii,(.L_x_16 - _Z18unrollKernel_floatPKfPfiiiiii)
        .other          _Z18unrollKernel_floatPKfPfiiiiii,@"STO_CUDA_ENTRY STV_DEFAULT"
_Z18unrollKernel_floatPKfPfiiiiii:
.text._Z18unrollKernel_floatPKfPfiiiiii:
        /* <DEDUP_REMOVED lines=9> */
[----:B------:R-:W0:Y:S02]  /*0090*/  LDC R2, c[0x0][0x390] ;  /* 0x0000e400ff027b82 */ /* 0x000e240000000800 */
[----:B0-----:R-:W-:-:S13]  /*00a0*/  ISETP.GE.AND P0, PT, R2, 0x1, PT ;  /* 0x000000010200780c */ /* 0x001fda0003f06270 */
[----:B------:R-:W-:Y:S05]  /*00b0*/  @!P0 EXIT ;  /* 0x000000000000894d */ /* 0x000fea0003800000 */
[----:B------:R-:W0:Y:S02]  /*00c0*/  LDC R8, c[0x0][0x39c] ;  /* 0x0000e700ff087b82 */ /* 0x000e240000000800 */
[----:B0-----:R-:W-:-:S13]  /*00d0*/  ISETP.GE.AND P0, PT, R8, 0x1, PT ;  /* 0x000000010800780c */ /* 0x001fda0003f06270 */
[----:B------:R-:W-:Y:S05]  /*00e0*/  @!P0 EXIT ;  /* 0x000000000000894d */ /* 0x000fea0003800000 */
[----:B------:R-:W-:Y:S01]  /*00f0*/  IABS R10, R7 ;  /* 0x00000007000a7213 */ /* 0x000fe20000000000 */
[----:B------:R-:W0:Y:S01]  /*0100*/  LDCU.128 UR4, c[0x0][0x380] ;  /* 0x00007000ff0477ac */ /* 0x000e220008000c00 */
[----:B------:R-:W-:Y:S02]  /*0110*/  IABS R6, R0 ;  /* 0x0000000000067213 */ /* 0x000fe40000000000 */
[----:B------:R-:W1:Y:S01]  /*0120*/  I2F.RP R4, R10 ;  /* 0x0000000a00047306 */ /* 0x000e620000209400 */
[C---:B------:R-:W-:Y:S01]  /*0130*/  LOP3.LUT R16, R8.reuse, 0xf, RZ, 0xc0, !PT ;  /* 0x0000000f08107812 */ /* 0x040fe200078ec0ff */
[----:B------:R-:W2:Y:S01]  /*0140*/  LDCU.64 UR10, c[0x0][0x358] ;  /* 0x00006b00ff0a77ac */ /* 0x000ea20008000a00 */
[C---:B------:R-:W-:Y:S02]  /*0150*/  LOP3.LUT R18, R8.reuse, 0x7, RZ, 0xc0, !PT ;  /* 0x0000000708127812 */ /* 0x040fe400078ec0ff */
[----:B------:R-:W-:-:S03]  /*0160*/  LOP3.LUT R8, R8, 0x3, RZ, 0xc0, !PT ;  /* 0x0000000308087812 */ /* 0x000fc600078ec0ff */
[----:B-1----:R-:W1:Y:S01]  /*0170*/  MUFU.RCP R4, R4 ;  /* 0x0000000400047308 */ /* 0x002e620000001000 */
[----:B0-----:R-:W-:Y:S02]  /*0180*/  UIADD3 UR8, UP0, UPT, UR6, 0x20, URZ ;  /* 0x0000002006087890 */ /* 0x001fe4000ff1e0ff */
[----:B------:R-:W-:Y:S02]  /*0190*/  UIADD3 UR6, UP1, UPT, UR4, 0x20, URZ ;  /* 0x0000002004067890 */ /* 0x000fe4000ff3e0ff */
[----:B------:R-:W-:Y:S02]  /*01a0*/  UIADD3.X UR9, UPT, UPT, URZ, UR7, URZ, UP0, !UPT ;  /* 0x00000007ff097290 */ /* 0x000fe400087fe4ff */
[----:B------:R-:W-:Y:S01]  /*01b0*/  UIADD3.X UR7, UPT, UPT, URZ, UR5, URZ, UP1, !UPT ;  /* 0x00000005ff077290 */ /* 0x000fe20008ffe4ff */
[----:B------:R-:W-:Y:S01]  /*01c0*/  UMOV UR4, URZ ;  /* 0x000000ff00047c82 */ /* 0x000fe20008000000 */
[----:B-1----:R-:W-:-:S04]  /*01d0*/  VIADD R2, R4, 0xffffffe ;  /* 0x0ffffffe04027836 */ /* 0x002fc80000000000 */
[----:B------:R0:W1:Y:S02]  /*01e0*/  F2I.FTZ.U32.TRUNC.NTZ R3, R2 ;  /* 0x0000000200037305 */ /* 0x000064000021f000 */
[----:B0-----:R-:W-:Y:S02]  /*01f0*/  HFMA2 R2, -RZ, RZ, 0, 0 ;  /* 0x00000000ff027431 */ /* 0x001fe400000001ff */
[----:B-1----:R-:W-:-:S04]  /*0200*/  IMAD.MOV R5, RZ, RZ, -R3 ;  /* 0x000000ffff057224 */ /* 0x002fc800078e0a03 */
[----:B------:R-:W-:-:S04]  /*0210*/  IMAD R5, R5, R10, RZ ;  /* 0x0000000a05057224 */ /* 0x000fc800078e02ff */
[----:B------:R-:W-:Y:S01]  /*0220*/  IMAD.HI.U32 R3, R3, R5, R2 ;  /* 0x0000000503037227 */ /* 0x000fe200078e0002 */
[----:B------:R-:W-:-:S03]  /*0230*/  LOP3.LUT R2, R0, R7, RZ, 0x3c, !PT ;  /* 0x0000000700027212 */ /* 0x000fc600078e3cff */
[----:B------:R-:W-:Y:S01]  /*0240*/  IMAD.MOV.U32 R5, RZ, RZ, R6 ;  /* 0x000000ffff057224 */ /* 0x000fe200078e0006 */
[----:B------:R-:W-:-:S03]  /*0250*/  ISETP.GE.AND P2, PT, R2, RZ, PT ;  /* 0x000000ff0200720c */ /* 0x000fc60003f46270 */
[----:B------:R-:W-:-:S04]  /*0260*/  IMAD.HI.U32 R6, R3, R5, RZ ;  /* 0x0000000503067227 */ /* 0x000fc800078e00ff */
[----:B------:R-:W-:-:S04]  /*0270*/  IMAD.MOV R3, RZ, RZ, -R6 ;  /* 0x000000ffff037224 */ /* 0x000fc800078e0a06 */
[----:B------:R-:W-:-:S05]  /*0280*/  IMAD R3, R10, R3, R5 ;  /* 0x000000030a037224 */ /* 0x000fca00078e0205 */
[----:B------:R-:W-:-:S13]  /*0290*/  ISETP.GT.U32.AND P1, PT, R10, R3, PT ;  /* 0x000000030a00720c */ /* 0x000fda0003f24070 */
[-C--:B------:R-:W-:Y:S01]  /*02a0*/  @!P1 IADD3 R3, PT, PT, R3, -R10.reuse, RZ ;  /* 0x8000000a03039210 */ /* 0x080fe20007ffe0ff */
[----:B------:R-:W-:Y:S01]  /*02b0*/  @!P1 VIADD R6, R6, 0x1 ;  /* 0x0000000106069836 */ /* 0x000fe20000000000 */
[----:B------:R-:W-:Y:S02]  /*02c0*/  ISETP.NE.AND P1, PT, R7, RZ, PT ;  /* 0x000000ff0700720c */ /* 0x000fe40003f25270 */
[----:B------:R-:W-:-:S13]  /*02d0*/  ISETP.GE.U32.AND P0, PT, R3, R10, PT ;  /* 0x0000000a0300720c */ /* 0x000fda0003f06070 */
[----:B------:R-:W-:-:S05]  /*02e0*/  @P0 VIADD R6, R6, 0x1 ;  /* 0x0000000106060836 */ /* 0x000fca0000000000 */
[----:B------:R-:W-:Y:S02]  /*02f0*/  @!P2 IADD3 R6, PT, PT, -R6, RZ, RZ ;  /* 0x000000ff0606a210 */ /* 0x000fe40007ffe1ff */
[----:B------:R-:W-:-:S05]  /*0300*/  @!P1 LOP3.LUT R6, RZ, R7, RZ, 0x33, !PT ;  /* 0x00000007ff069212 */ /* 0x000fca00078e33ff */
[----:B------:R-:W-:-:S04]  /*0310*/  IMAD.MOV R2, RZ, RZ, -R6 ;  /* 0x000000ffff027224 */ /* 0x000fc800078e0a06 */
[----:B--2---:R-:W-:-:S07]  /*0320*/  IMAD R7, R7, R2, R0 ;  /* 0x0000000207077224 */ /* 0x004fce00078e0200 */
.L_x_13:
[----:B0123--:R-:W0:Y:S01]  /*0330*/  LDC.64 R2, c[0x0][0x390] ;  /* 0x0000e400ff027b82 */ /* 0x00fe220000000a00 */
[----:B------:R-:W-:Y:S01]  /*0340*/  UMOV UR5, URZ ;  /* 0x000000ff00057c82 */ /* 0x000fe20008000000 */
[----:B0-----:R-:W-:Y:S02]  /*0350*/  IMAD R9, R3, UR4, R6 ;  /* 0x0000000403097c24 */ /* 0x001fe4000f8e0206 */
[----:B------:R-:W-:Y:S01]  /*0360*/  IMAD R10, R0, R2, UR4 ;  /* 0x00000004000a7e24 */ /* 0x000fe2000f8e0202 */
[----:B------:R-:W-:-:S06]  /*0370*/  UIADD3 UR4, UPT, UPT, UR4, 0x1, URZ ;  /* 0x0000000104047890 */ /* 0x000fcc000fffe0ff */
[----:B----4-:R-:W-:-:S13]  /*0380*/  ISETP.NE.AND P0, PT, R2, UR4, PT ;  /* 0x0000000402007c0c */ /* 0x010fda000bf05270 */
.L_x_12:
[----:B0123--:R-:W0:Y:S01]  /*0390*/  LDC.64 R2, c[0x0][0x398] ;  /* 0x0000e600ff027b82 */ /* 0x00fe220000000a00 */
[----:B------:R-:W-:Y:S02]  /*03a0*/  IADD3 R11, PT, PT, R9, UR5, RZ ;  /* 0x00000005090b7c10 */ /* 0x000fe4000fffe0ff */
[----:B0-----:R-:W-:Y:S01]  /*03b0*/  ISETP.GE.U32.AND P2, PT, R3, 0x10, PT ;  /* 0x000000100300780c */ /* 0x001fe20003f46070 */
[-C--:B------:R-:W-:Y:S01]  /*03c0*/  IMAD R12, R10, R3.reuse, UR5 ;  /* 0x000000050a0c7e24 */ /* 0x080fe2000f8e0203 */
[----:B------:R-:W-:Y:S01]  /*03d0*/  UIADD3 UR5, UPT, UPT, UR5, 0x1, URZ ;  /* 0x0000000105057890 */ /* 0x000fe2000fffe0ff */
[----:B------:R-:W-:Y:S02]  /*03e0*/  IMAD R11, R11, R2, R7 ;  /* 0x000000020b0b7224 */ /* 0x000fe400078e0207 */
[----:B------:R-:W-:Y:S02]  /*03f0*/  IMAD.MOV.U32 R2, RZ, RZ, RZ ;  /* 0x000000ffff027224 */ /* 0x000fe400078e00ff */
[----:B------:R-:W-:Y:S01]  /*0400*/  IMAD R12, R12, R3, RZ ;  /* 0x000000030c0c7224 */ /* 0x000fe200078e02ff */
[----:B------:R-:W-:-:S05]  /*0410*/  ISETP.NE.AND P1, PT, R3, UR5, PT ;  /* 0x0000000503007c0c */ /* 0x000fca000bf25270 */
[----:B----4-:R-:W-:Y:S08]  /*0420*/  @!P2 BRA `(.L_x_7) ;  /* 0x0000000000c0a947 */ /* 0x010ff00003800000 */
[----:B------:R-:W-:Y:S01]  /*0430*/  LOP3.LUT R13, R3, 0x7ffffff0, RZ, 0xc0, !PT ;  /* 0x7ffffff0030d7812 */ /* 0x000fe200078ec0ff */
[----:B------:R-:W-:Y:S01]  /*0440*/  IMAD.MOV.U32 R15, RZ, RZ, R12 ;  /* 0x000000ffff0f7224 */ /* 0x000fe200078e000c */
[----:B------:R-:W-:Y:S02]  /*0450*/  MOV R17, R11 ;  /* 0x0000000b00117202 */ /* 0x000fe40000000f00 */
[----:B------:R-:W-:-:S07]  /*0460*/  IADD3 R14, PT, PT, -R13, RZ, RZ ;  /* 0x000000ff0d0e7210 */ /* 0x000fce0007ffe1ff */
.L_x_8:
[----:B------:R-:W-:Y:S01]  /*0470*/  MOV R3, UR7 ;  /* 0x0000000700037c02 */ /* 0x000fe20008000f00 */
[----:B------:R-:W-:-:S04]  /*0480*/  IMAD.U32 R2, RZ, RZ, UR6 ;  /* 0x00000006ff027e24 */ /* 0x000fc8000f8e00ff */
[----:B------:R-:W-:-:S05]  /*0490*/  IMAD.WIDE R2, R17, 0x4, R2 ;  /* 0x0000000411027825 */ /* 0x000fca00078e0202 */
[----:B----4-:R-:W2:Y:S01]  /*04a0*/  LDG.E R19, desc[UR10][R2.64+-0x20] ;  /* 0xffffe00a02137981 */ /* 0x010ea2000c1e1900 */
[----:B------:R-:W-:Y:S01]  /*04b0*/  MOV R5, UR9 ;  /* 0x0000000900057c02 */ /* 0x000fe20008000f00 */
[----:B------:R-:W-:-:S04]  /*04c0*/  IMAD.U32 R4, RZ, RZ, UR8 ;  /* 0x00000008ff047e24 */ /* 0x000fc8000f8e00ff */
[----:B------:R-:W-:-:S05]  /*04d0*/  IMAD.WIDE R4, R15, 0x4, R4 ;  /* 0x000000040f047825 */ /* 0x000fca00078e0204 */
[----:B--2---:R0:W-:Y:S04]  /*04e0*/  STG.E desc[UR10][R4.64+-0x20], R19 ;  /* 0xffffe01304007986 */ /* 0x0041e8000c10190a */
[----:B------:R-:W2:Y:S04]  /*04f0*/  LDG.E R21, desc[UR10][R2.64+-0x1c] ;  /* 0xffffe40a02157981 */ /* 0x000ea8000c1e1900 */
[----:B--2---:R1:W-:Y:S04]  /*0500*/  STG.E desc[UR10][R4.64+-0x1c], R21 ;  /* 0xffffe41504007986 */ /* 0x0043e8000c10190a */
[----:B------:R-:W2:Y:S04]  /*0510*/  LDG.E R23, desc[UR10][R2.64+-0x18] ;  /* 0xffffe80a02177981 */ /* 0x000ea8000c1e1900 */
[----:B--2---:R2:W-:Y:S04]  /*0520*/  STG.E desc[UR10][R4.64+-0x18], R23 ;  /* 0xffffe81704007986 */ /* 0x0045e8000c10190a */
[----:B------:R-:W3:Y:S04]  /*0530*/  LDG.E R25, desc[UR10][R2.64+-0x14] ;  /* 0xffffec0a02197981 */ /* 0x000ee8000c1e1900 */
[----:B---3--:R3:W-:Y:S04]  /*0540*/  STG.E desc[UR10][R4.64+-0x14], R25 ;  /* 0xffffec1904007986 */ /* 0x0087e8000c10190a */
[----:B------:R-:W4:Y:S04]  /*0550*/  LDG.E R27, desc[UR10][R2.64+-0x10] ;  /* 0xfffff00a021b7981 */ /* 0x000f28000c1e1900 */
[----:B----4-:R4:W-:Y:S04]  /*0560*/  STG.E desc[UR10][R4.64+-0x10], R27 ;  /* 0xfffff01b04007986 */ /* 0x0109e8000c10190a */
[----:B------:R-:W5:Y:S04]  /*0570*/  LDG.E R29, desc[UR10][R2.64+-0xc] ;  /* 0xfffff40a021d7981 */ /* 0x000f68000c1e1900 */
[----:B-----5:R5:W-:Y:S04]  /*0580*/  STG.E desc[UR10][R4.64+-0xc], R29 ;  /* 0xfffff41d04007986 */ /* 0x020be8000c10190a */
[----:B0-----:R-:W2:Y:S04]  /*0590*/  LDG.E R19, desc[UR10][R2.64+-0x8] ;  /* 0xfffff80a02137981 */ /* 0x001ea8000c1e1900 */
[----:B--2---:R0:W-:Y:S04]  /*05a0*/  STG.E desc[UR10][R4.64+-0x8], R19 ;  /* 0xfffff81304007986 */ /* 0x0041e8000c10190a */
[----:B-1----:R-:W2:Y:S04]  /*05b0*/  LDG.E R21, desc[UR10][R2.64+-0x4] ;  /* 0xfffffc0a02157981 */ /* 0x002ea8000c1e1900 */
[----:B--2---:R1:W-:Y:S04]  /*05c0*/  STG.E desc[UR10][R4.64+-0x4], R21 ;  /* 0xfffffc1504007986 */ /* 0x0043e8000c10190a */
[----:B------:R-:W2:Y:S04]  /*05d0*/  LDG.E R23, desc[UR10][R2.64] ;  /* 0x0000000a02177981 */ /* 0x000ea8000c1e1900 */
[----:B--2---:R2:W-:Y:S04]  /*05e0*/  STG.E desc[UR10][R4.64], R23 ;  /* 0x0000001704007986 */ /* 0x0045e8000c10190a */
[----:B---3--:R-:W3:Y:S04]  /*05f0*/  LDG.E R25, desc[UR10][R2.64+0x4] ;  /* 0x0000040a02197981 */ /* 0x008ee8000c1e1900 */
[----:B---3--:R3:W-:Y:S04]  /*0600*/  STG.E desc[UR10][R4.64+0x4], R25 ;  /* 0x0000041904007986 */ /* 0x0087e8000c10190a */
[----:B----4-:R-:W4:Y:S04]  /*0610*/  LDG.E R27, desc[UR10][R2.64+0x8] ;  /* 0x0000080a021b7981 */ /* 0x010f28000c1e1900 */
[----:B----4-:R4:W-:Y:S04]  /*0620*/  STG.E desc[UR10][R4.64+0x8], R27 ;  /* 0x0000081b04007986 */ /* 0x0109e8000c10190a */
[----:B-----5:R-:W5:Y:S04]  /*0630*/  LDG.E R29, desc[UR10][R2.64+0xc] ;  /* 0x00000c0a021d7981 */ /* 0x020f68000c1e1900 */
[----:B-----5:R4:W-:Y:S04]  /*0640*/  STG.E desc[UR10][R4.64+0xc], R29 ;  /* 0x00000c1d04007986 */ /* 0x0209e8000c10190a */
[----:B0-----:R-:W5:Y:S04]  /*0650*/  LDG.E R19, desc[UR10][R2.64+0x10] ;  /* 0x0000100a02137981 */ /* 0x001f68000c1e1900 */
[----:B-----5:R4:W-:Y:S04]  /*0660*/  STG.E desc[UR10][R4.64+0x10], R19 ;  /* 0x0000101304007986 */ /* 0x0209e8000c10190a */
[----:B-1----:R-:W5:Y:S04]  /*0670*/  LDG.E R21, desc[UR10][R2.64+0x14] ;  /* 0x0000140a02157981 */ /* 0x002f68000c1e1900 */
[----:B-----5:R4:W-:Y:S04]  /*0680*/  STG.E desc[UR10][R4.64+0x14], R21 ;  /* 0x0000141504007986 */ /* 0x0209e8000c10190a */
[----:B--2---:R-:W2:Y:S01]  /*0690*/  LDG.E R23, desc[UR10][R2.64+0x18] ;  /* 0x0000180a02177981 */ /* 0x004ea2000c1e1900 */
[----:B------:R-:W-:-:S05]  /*06a0*/  VIADD R14, R14, 0x10 ;  /* 0x000000100e0e7836 */ /* 0x000fca0000000000 */
[----:B------:R-:W-:Y:S01]  /*06b0*/  ISETP.NE.AND P2, PT, R14, RZ, PT ;  /* 0x000000ff0e00720c */ /* 0x000fe20003f45270 */
[----:B--2---:R4:W-:Y:S04]  /*06c0*/  STG.E desc[UR10][R4.64+0x18], R23 ;  /* 0x0000181704007986 */ /* 0x0049e8000c10190a */
[----:B---3--:R-:W2:Y:S01]  /*06d0*/  LDG.E R25, desc[UR10][R2.64+0x1c] ;  /* 0x00001c0a02197981 */ /* 0x008ea2000c1e1900 */
[----:B------:R-:W-:Y:S01]  /*06e0*/  IADD3 R15, PT, PT, R15, 0x10, RZ ;  /* 0x000000100f0f7810 */ /* 0x000fe20007ffe0ff */
[----:B------:R-:W-:Y:S02]  /*06f0*/  VIADD R17, R17, 0x10 ;  /* 0x0000001011117836 */ /* 0x000fe40000000000 */
[----:B--2---:R4:W-:Y:S04]  /*0700*/  STG.E desc[UR10][R4.64+0x1c], R25 ;  /* 0x00001c1904007986 */ /* 0x0049e8000c10190a */
[----:B------:R-:W-:Y:S05]  /*0710*/  @P2 BRA `(.L_x_8) ;  /* 0xfffffffc00542947 */ /* 0x000fea000383ffff */
[----:B------:R-:W-:-:S07]  /*0720*/  MOV R2, R13 ;  /* 0x0000000d00027202 */ /* 0x000fce0000000f00 */
.L_x_7:
[----:B------:R-:W-:-:S13]  /*0730*/  ISETP.NE.AND P2, PT, R16, RZ, PT ;  /* 0x000000ff1000720c */ /* 0x000fda0003f45270 */
[----:B------:R-:W-:Y:S05]  /*0740*/  @!P2 BRA `(.L_x_9) ;  /* 0x000000040000a947 */ /* 0x000fea0003800000 */
[----:B------:R-:W-:Y:S01]  /*0750*/  VIADD R3, R16, 0xffffffff ;  /* 0xffffffff10037836 */ /* 0x000fe20000000000 */
[----:B------:R-:W-:-:S04]  /*0760*/  ISETP.NE.AND P3, PT, R18, RZ, PT ;  /* 0x000000ff1200720c */ /* 0x000fc80003f65270 */
[----:B------:R-:W-:-:S13]  /*0770*/  ISETP.GE.U32.AND P2, PT, R3, 0x7, PT ;  /* 0x000000070300780c */ /* 0x000fda0003f46070 */
[----:B------:R-:W-:Y:S05]  /*0780*/  @!P2 BRA `(.L_x_10) ;  /* 0x00000000005ca947 */ /* 0x000fea0003800000 */
[----:B----4-:R-:W0:Y:S01]  /*0790*/  LDC.64 R4, c[0x0][0x380] ;  /* 0x0000e000ff047b82 */ /* 0x010e220000000a00 */
[----:B------:R-:W-:-:S07]  /*07a0*/  IADD3 R3, PT, PT, R11, R2, RZ ;  /* 0x000000020b037210 */ /* 0x000fce0007ffe0ff */
[----:B------:R-:W1:Y:S01]  /*07b0*/  LDC.64 R14, c[0x0][0x388] ;  /* 0x0000e200ff0e7b82 */ /* 0x000e620000000a00 */
[----:B0-----:R-:W-:-:S05]  /*07c0*/  IMAD.WIDE R4, R3, 0x4, R4 ;  /* 0x0000000403047825 */ /* 0x001fca00078e0204 */
[----:B------:R-:W2:Y:S01]  /*07d0*/  LDG.E R13, desc[UR10][R4.64] ;  /* 0x0000000a040d7981 */ /* 0x000ea2000c1e1900 */
[----:B------:R-:W-:-:S04]  /*07e0*/  IMAD.IADD R3, R12, 0x1, R2 ;  /* 0x000000010c037824 */ /* 0x000fc800078e0202 */
[----:B-1----:R-:W-:-:S05]  /*07f0*/  IMAD.WIDE R14, R3, 0x4, R14 ;  /* 0x00000004030e7825 */ /* 0x002fca00078e020e */
[----:B--2---:R0:W-:Y:S04]  /*0800*/  STG.E desc[UR10][R14.64], R13 ;  /* 0x0000000d0e007986 */ /* 0x0041e8000c10190a */
[----:B------:R-:W2:Y:S04]  /*0810*/  LDG.E R3, desc[UR10][R4.64+0x4] ;  /* 0x0000040a04037981 */ /* 0x000ea8000c1e1900 */
[----:B--2---:R1:W-:Y:S04]  /*0820*/  STG.E desc[UR10][R14.64+0x4], R3 ;  /* 0x000004030e007986 */ /* 0x0043e8000c10190a */
[----:B------:R-:W2:Y:S04]  /*0830*/  LDG.E R17, desc[UR10][R4.64+0x8] ;  /* 0x0000080a04117981 */ /* 0x000ea8000c1e1900 */
[----:B--2---:R2:W-:Y:S04]  /*0840*/  STG.E desc[UR10][R14.64+0x8], R17 ;  /* 0x000008110e007986 */ /* 0x0045e8000c10190a */
[----:B------:R-:W3:Y:S04]  /*0850*/  LDG.E R19, desc[UR10][R4.64+0xc] ;  /* 0x00000c0a04137981 */ /* 0x000ee8000c1e1900 */
[----:B---3--:R2:W-:Y:S04]  /*0860*/  STG.E desc[UR10][R14.64+0xc], R19 ;  /* 0x00000c130e007986 */ /* 0x0085e8000c10190a */
[----:B------:R-:W3:Y:S04]  /*0870*/  LDG.E R21, desc[UR10][R4.64+0x10] ;  /* 0x0000100a04157981 */ /* 0x000ee8000c1e1900 */
[----:B---3--:R2:W-:Y:S04]  /*0880*/  STG.E desc[UR10][R14.64+0x10], R21 ;  /* 0x000010150e007986 */ /* 0x0085e8000c10190a */
[----:B------:R-:W3:Y:S04]  /*0890*/  LDG.E R23, desc[UR10][R4.64+0x14] ;  /* 0x0000140a04177981 */ /* 0x000ee8000c1e1900 */
[----:B---3--:R2:W-:Y:S04]  /*08a0*/  STG.E desc[UR10][R14.64+0x14], R23 ;  /* 0x000014170e007986 */ /* 0x0085e8000c10190a */
[----:B0-----:R-:W3:Y:S04]  /*08b0*/  LDG.E R13, desc[UR10][R4.64+0x18] ;  /* 0x0000180a040d7981 */ /* 0x001ee8000c1e1900 */
[----:B---3--:R2:W-:Y:S04]  /*08c0*/  STG.E desc[UR10][R14.64+0x18], R13 ;  /* 0x0000180d0e007986 */ /* 0x0085e8000c10190a */
[----:B-1----:R-:W3:Y:S01]  /*08d0*/  LDG.E R3, desc[UR10][R4.64+0x1c] ;  /* 0x00001c0a04037981 */ /* 0x002ee2000c1e1900 */
[----:B------:R-:W-:-:S03]  /*08e0*/  IADD3 R2, PT, PT, R2, 0x8, RZ ;  /* 0x0000000802027810 */ /* 0x000fc60007ffe0ff */
[----:B---3--:R2:W-:Y:S04]  /*08f0*/  STG.E desc[UR10][R14.64+0x1c], R3 ;  /* 0x00001c030e007986 */ /* 0x0085e8000c10190a */
.L_x_10:
[----:B------:R-:W-:Y:S05]  /*0900*/  @!P3 BRA `(.L_x_9) ;  /* 0x000000000090b947 */ /* 0x000fea0003800000 */
[----:B--2---:R-:W-:Y:S01]  /*0910*/  VIADD R3, R18, 0xffffffff ;  /* 0xffffffff12037836 */ /* 0x004fe20000000000 */
        /* <DEDUP_REMOVED lines=15> */
[----:B------:R-:W2:Y:S01]  /*0a10*/  LDG.E R19, desc[UR10][R4.64+0xc] ;  /* 0x00000c0a04137981 */ /* 0x000ea2000c1e1900 */
[----:B------:R-:W-:-:S03]  /*0a20*/  IADD3 R2, PT, PT, R2, 0x4, RZ ;  /* 0x0000000402027810 */ /* 0x000fc60007ffe0ff */
[----:B--2---:R0:W-:Y:S04]  /*0a30*/  STG.E desc[UR10][R14.64+0xc], R19 ;  /* 0x00000c130e007986 */ /* 0x0041e8000c10190a */
.L_x_11:
[----:B------:R-:W-:Y:S05]  /*0a40*/  @!P3 BRA `(.L_x_9) ;  /* 0x000000000040b947 */ /* 0x000fea0003800000 */
[----:B----4-:R-:W1:Y:S01]  /*0a50*/  LDC.64 R4, c[0x0][0x380] ;  /* 0x0000e000ff047b82 */ /* 0x010e620000000a00 */
[----:B------:R-:W-:-:S07]  /*0a60*/  IMAD.IADD R11, R11, 0x1, R2 ;  /* 0x000000010b0b7824 */ /* 0x000fce00078e0202 */
[----:B0-----:R-:W0:Y:S01]  /*0a70*/  LDC.64 R14, c[0x0][0x388] ;  /* 0x0000e200ff0e7b82 */ /* 0x001e220000000a00 */
[----:B-1----:R-:W-:-:S05]  /*0a80*/  IMAD.WIDE R4, R11, 0x4, R4 ;  /* 0x000000040b047825 */ /* 0x002fca00078e0204 */
[----:B------:R-:W2:Y:S01]  /*0a90*/  LDG.E R11, desc[UR10][R4.64] ;  /* 0x0000000a040b7981 */ /* 0x000ea2000c1e1900 */
[----:B------:R-:W-:Y:S02]  /*0aa0*/  ISETP.NE.AND P2, PT, R8, 0x1, PT ;  /* 0x000000010800780c */ /* 0x000fe40003f45270 */
[----:B------:R-:W-:-:S05]  /*0ab0*/  IADD3 R3, PT, PT, R12, R2, RZ ;  /* 0x000000020c037210 */ /* 0x000fca0007ffe0ff */
[----:B0-----:R-:W-:-:S05]  /*0ac0*/  IMAD.WIDE R2, R3, 0x4, R14 ;  /* 0x0000000403027825 */ /* 0x001fca00078e020e */
[----:B--2---:R1:W-:Y:S01]  /*0ad0*/  STG.E desc[UR10][R2.64], R11 ;  /* 0x0000000b02007986 */ /* 0x0043e2000c10190a */
[----:B------:R-:W-:Y:S05]  /*0ae0*/  @!P2 BRA `(.L_x_9) ;  /* 0x000000000018a947 */ /* 0x000fea0003800000 */
[----:B-1----:R-:W2:Y:S01]  /*0af0*/  LDG.E R11, desc[UR10][R4.64+0x4] ;  /* 0x0000040a040b7981 */ /* 0x002ea2000c1e1900 */
[----:B------:R-:W-:-:S03]  /*0b00*/  ISETP.NE.AND P2, PT, R8, 0x2, PT ;  /* 0x000000020800780c */ /* 0x000fc60003f45270 */
[----:B--2---:R3:W-:Y:S10]  /*0b10*/  STG.E desc[UR10][R2.64+0x4], R11 ;  /* 0x0000040b02007986 */ /* 0x0047f4000c10190a */
[----:B------:R-:W-:Y:S05]  /*0b20*/  @!P2 BRA `(.L_x_9) ;  /* 0x000000000008a947 */ /* 0x000fea0003800000 */
[----:B------:R-:W2:Y:S04]  /*0b30*/  LDG.E R5, desc[UR10][R4.64+0x8] ;  /* 0x0000080a04057981 */ /* 0x000ea8000c1e1900 */
[----:B--2---:R0:W-:Y:S02]  /*0b40*/  STG.E desc[UR10][R2.64+0x8], R5 ;  /* 0x0000080502007986 */ /* 0x0041e4000c10190a */
.L_x_9:
[----:B------:R-:W-:Y:S05]  /*0b50*/  @P1 BRA `(.L_x_12) ;  /* 0xfffffff8000c1947 */ /* 0x000fea000383ffff */
[----:B------:R-:W-:Y:S05]  /*0b60*/  @P0 BRA `(.L_x_13) ;  /* 0xfffffff400f00947 */ /* 0x000fea000383ffff */
[----:B------:R-:W-:Y:S05]  /*0b70*/  EXIT ;  /* 0x000000000000794d */ /* 0x000fea0003800000 */
.L_x_14:
        /* <DEDUP_REMOVED lines=16> */
.L_x_16:


//--------------------- .nv.shared.reserved.0     --------------------------
	.section	.nv.shared.reserved.0,"aw",@nobits
	.weak		__nv_reservedSMEM_offset_0_alias
	.size		__nv_reservedSMEM_offset_0_alias, 0, 64
	.other		__nv_reservedSMEM_offset_0_alias,@"STO_CUDA_RESERVED_SHARED STV_DEFAULT"
__nv_reservedSMEM_offset_0_alias:
	.zero		0
	.zero		64


//--------------------- .nv.constant0._Z23convolutionKernel_floatPKfS0_S0_Pfiii --------------------------
	.section	.nv.constant0._Z23convolutionKernel_floatPKfS0_S0_Pfiii,"a",@progbits
	.sectionflags	@""
	.align	4
.nv.constant0._Z23convolutionKernel_floatPKfS0_S0_Pfiii:
	.zero		940


//--------------------- .nv.constant0._Z18unrollKernel_floatPKfPfiiiiii --------------------------
	.section	.nv.constant0._Z18unrollKernel_floatPKfPfiiiiii,"a",@progbits
	.sectionflags	@""
	.align	4
.nv.constant0._Z18unrollKernel_floatPKfPfiiiiii:
	.zero		936


//--------------------- SYMBOLS --------------------------

	.type		.nv.reservedSmem.offset0,@object
	.size		.nv.reservedSmem.offset0,0x4
